//
// Generated by NVIDIA NVVM Compiler
//
// Compiler Build ID: CL-36424714
// Cuda compilation tools, release 13.0, V13.0.88
// Based on NVVM 20.0.0
//

.version 9.0
.target sm_100
.address_size 64

	// .globl	_Z16monteCarloKernelPddddiiy
.global .align 4 .b8 precalc_xorwow_matrix[102400];
.global .align 4 .b8 precalc_xorwow_offset_matrix[102400];
.global .align 4 .b8 mrg32k3aM1[2304];
.global .align 4 .b8 mrg32k3aM2[2304];
.global .align 4 .b8 mrg32k3aM1SubSeq[2016];
.global .align 4 .b8 mrg32k3aM2SubSeq[2016];
.global .align 4 .b8 mrg32k3aM1Seq[2304];
.global .align 4 .b8 mrg32k3aM2Seq[2304];
.const .align 8 .b8 __cr_lgamma_table[72];

.visible .entry _Z16monteCarloKernelPddddiiy(
	.param .u64 .ptr .align 1 _Z16monteCarloKernelPddddiiy_param_0,
	.param .f64 _Z16monteCarloKernelPddddiiy_param_1,
	.param .f64 _Z16monteCarloKernelPddddiiy_param_2,
	.param .f64 _Z16monteCarloKernelPddddiiy_param_3,
	.param .u32 _Z16monteCarloKernelPddddiiy_param_4,
	.param .u32 _Z16monteCarloKernelPddddiiy_param_5,
	.param .u64 _Z16monteCarloKernelPddddiiy_param_6
)
{
	.reg .pred 	%p<16>;
	.reg .b32 	%r<152>;
	.reg .b32 	%f<3>;
	.reg .b64 	%rd<17>;
	.reg .b64 	%fd<132>;

	ld.param.f64 	%fd131, [_Z16monteCarloKernelPddddiiy_param_1];
	ld.param.f64 	%fd35, [_Z16monteCarloKernelPddddiiy_param_2];
	ld.param.f64 	%fd36, [_Z16monteCarloKernelPddddiiy_param_3];
	ld.param.u32 	%r45, [_Z16monteCarloKernelPddddiiy_param_4];
	ld.param.u32 	%r46, [_Z16monteCarloKernelPddddiiy_param_5];
	ld.param.u64 	%rd3, [_Z16monteCarloKernelPddddiiy_param_6];
	mov.u32 	%r47, %ctaid.x;
	mov.u32 	%r48, %ntid.x;
	mov.u32 	%r49, %tid.x;
	mad.lo.s32 	%r1, %r47, %r48, %r49;
	setp.ge.s32 	%p1, %r1, %r46;
	@%p1 bra 	$L__BB0_19;
	cvt.s64.s32 	%rd1, %r1;
	add.s64 	%rd4, %rd3, %rd1;
	cvt.u32.u64 	%r50, %rd4;
	xor.b32  	%r51, %r50, -1429050551;
	mul.lo.s32 	%r2, %r51, 1099087573;
	{ .reg .b32 tmp; mov.b64 {tmp, %r52}, %rd4; }
	xor.b32  	%r3, %r52, -136515619;
	setp.lt.s32 	%p2, %r45, 1;
	@%p2 bra 	$L__BB0_18;
	mul.lo.s32 	%r54, %r3, -1703105765;
	add.s32 	%r138, %r2, 5783321;
	xor.b32  	%r146, %r54, 88675123;
	add.s32 	%r147, %r54, 521288629;
	xor.b32  	%r148, %r2, 362436069;
	add.s32 	%r149, %r2, 123456789;
	mov.b32 	%r55, 1127219200;
	mov.b32 	%r56, -2147483648;
	mov.b64 	%fd1, {%r56, %r55};
	mul.f64 	%fd38, %fd36, 0dBFE0000000000000;
	fma.rn.f64 	%fd2, %fd36, %fd38, %fd35;
	neg.s32 	%r132, %r45;
	add.s32 	%r57, %r2, %r54;
	add.s32 	%r150, %r57, 6615241;
	mov.b32 	%r139, 0;
	mov.f64 	%fd128, 0d0000000000000000;
$L__BB0_3:
	setp.eq.s32 	%p3, %r139, 1;
	mov.b32 	%r139, 0;
	mov.f64 	%fd129, %fd128;
	@%p3 bra 	$L__BB0_14;
	shr.u32 	%r60, %r149, 2;
	xor.b32  	%r61, %r60, %r149;
	shl.b32 	%r62, %r138, 4;
	shl.b32 	%r63, %r61, 1;
	xor.b32  	%r64, %r62, %r63;
	xor.b32  	%r65, %r64, %r138;
	xor.b32  	%r19, %r65, %r61;
	add.s32 	%r66, %r150, %r19;
	add.s32 	%r67, %r66, 362437;
	shr.u32 	%r68, %r148, 2;
	xor.b32  	%r69, %r68, %r148;
	shl.b32 	%r70, %r19, 4;
	shl.b32 	%r71, %r69, 1;
	xor.b32  	%r72, %r71, %r70;
	xor.b32  	%r73, %r72, %r69;
	xor.b32  	%r20, %r73, %r19;
	add.s32 	%r74, %r150, %r20;
	add.s32 	%r75, %r74, 724874;
	shr.u32 	%r76, %r147, 2;
	xor.b32  	%r77, %r76, %r147;
	shl.b32 	%r78, %r20, 4;
	shl.b32 	%r79, %r77, 1;
	xor.b32  	%r80, %r79, %r78;
	xor.b32  	%r81, %r80, %r77;
	xor.b32  	%r21, %r81, %r20;
	add.s32 	%r82, %r150, %r21;
	add.s32 	%r83, %r82, 1087311;
	shr.u32 	%r84, %r146, 2;
	xor.b32  	%r85, %r84, %r146;
	shl.b32 	%r86, %r21, 4;
	shl.b32 	%r87, %r85, 1;
	xor.b32  	%r88, %r87, %r86;
	xor.b32  	%r89, %r88, %r85;
	xor.b32  	%r151, %r89, %r21;
	add.s32 	%r150, %r150, 1449748;
	add.s32 	%r90, %r151, %r150;
	cvt.u64.u32 	%rd5, %r67;
	mul.wide.u32 	%rd6, %r75, 2097152;
	xor.b64  	%rd7, %rd6, %rd5;
	cvt.rn.f64.u64 	%fd39, %rd7;
	fma.rn.f64 	%fd123, %fd39, 0d3CA0000000000000, 0d3C90000000000000;
	cvt.u64.u32 	%rd8, %r83;
	mul.wide.u32 	%rd9, %r90, 2097152;
	xor.b64  	%rd10, %rd9, %rd8;
	cvt.rn.f64.u64 	%fd40, %rd10;
	fma.rn.f64 	%fd6, %fd40, 0d3CB0000000000000, 0d3CA0000000000000;
	{
	.reg .b32 %temp; 
	mov.b64 	{%temp, %r140}, %fd123;
	}
	{
	.reg .b32 %temp; 
	mov.b64 	{%r141, %temp}, %fd123;
	}
	setp.gt.s32 	%p4, %r140, 1048575;
	mov.b32 	%r142, -1023;
	@%p4 bra 	$L__BB0_6;
	mul.f64 	%fd123, %fd123, 0d4350000000000000;
	{
	.reg .b32 %temp; 
	mov.b64 	{%temp, %r140}, %fd123;
	}
	{
	.reg .b32 %temp; 
	mov.b64 	{%r141, %temp}, %fd123;
	}
	mov.b32 	%r142, -1077;
$L__BB0_6:
	add.s32 	%r92, %r140, -1;
	setp.gt.u32 	%p5, %r92, 2146435070;
	@%p5 bra 	$L__BB0_10;
	shr.u32 	%r95, %r140, 20;
	add.s32 	%r143, %r142, %r95;
	and.b32  	%r96, %r140, 1048575;
	or.b32  	%r97, %r96, 1072693248;
	mov.b64 	%fd124, {%r141, %r97};
	setp.lt.u32 	%p7, %r97, 1073127583;
	@%p7 bra 	$L__BB0_9;
	{
	.reg .b32 %temp; 
	mov.b64 	{%r98, %temp}, %fd124;
	}
	{
	.reg .b32 %temp; 
	mov.b64 	{%temp, %r99}, %fd124;
	}
	add.s32 	%r100, %r99, -1048576;
	mov.b64 	%fd124, {%r98, %r100};
	add.s32 	%r143, %r143, 1;
$L__BB0_9:
	add.f64 	%fd42, %fd124, 0dBFF0000000000000;
	add.f64 	%fd43, %fd124, 0d3FF0000000000000;
	rcp.approx.ftz.f64 	%fd44, %fd43;
	neg.f64 	%fd45, %fd43;
	fma.rn.f64 	%fd46, %fd45, %fd44, 0d3FF0000000000000;
	fma.rn.f64 	%fd47, %fd46, %fd46, %fd46;
	fma.rn.f64 	%fd48, %fd47, %fd44, %fd44;
	mul.f64 	%fd49, %fd42, %fd48;
	fma.rn.f64 	%fd50, %fd42, %fd48, %fd49;
	mul.f64 	%fd51, %fd50, %fd50;
	fma.rn.f64 	%fd52, %fd51, 0d3EB1380B3AE80F1E, 0d3ED0EE258B7A8B04;
	fma.rn.f64 	%fd53, %fd52, %fd51, 0d3EF3B2669F02676F;
	fma.rn.f64 	%fd54, %fd53, %fd51, 0d3F1745CBA9AB0956;
	fma.rn.f64 	%fd55, %fd54, %fd51, 0d3F3C71C72D1B5154;
	fma.rn.f64 	%fd56, %fd55, %fd51, 0d3F624924923BE72D;
	fma.rn.f64 	%fd57, %fd56, %fd51, 0d3F8999999999A3C4;
	fma.rn.f64 	%fd58, %fd57, %fd51, 0d3FB5555555555554;
	sub.f64 	%fd59, %fd42, %fd50;
	add.f64 	%fd60, %fd59, %fd59;
	neg.f64 	%fd61, %fd50;
	fma.rn.f64 	%fd62, %fd61, %fd42, %fd60;
	mul.f64 	%fd63, %fd48, %fd62;
	mul.f64 	%fd64, %fd51, %fd58;
	fma.rn.f64 	%fd65, %fd64, %fd50, %fd63;
	xor.b32  	%r101, %r143, -2147483648;
	mov.b32 	%r102, 1127219200;
	mov.b64 	%fd66, {%r101, %r102};
	sub.f64 	%fd67, %fd66, %fd1;
	fma.rn.f64 	%fd68, %fd67, 0d3FE62E42FEFA39EF, %fd50;
	fma.rn.f64 	%fd69, %fd67, 0dBFE62E42FEFA39EF, %fd68;
	sub.f64 	%fd70, %fd69, %fd50;
	sub.f64 	%fd71, %fd65, %fd70;
	fma.rn.f64 	%fd72, %fd67, 0d3C7ABC9E3B39803F, %fd71;
	add.f64 	%fd125, %fd68, %fd72;
	bra.uni 	$L__BB0_11;
$L__BB0_10:
	fma.rn.f64 	%fd41, %fd123, 0d7FF0000000000000, 0d7FF0000000000000;
	{
	.reg .b32 %temp; 
	mov.b64 	{%temp, %r93}, %fd123;
	}
	and.b32  	%r94, %r93, 2147483647;
	setp.eq.s32 	%p6, %r94, 0;
	selp.f64 	%fd125, 0dFFF0000000000000, %fd41, %p6;
$L__BB0_11:
	mul.f64 	%fd15, %fd125, 0dC000000000000000;
	{
	.reg .b32 %temp; 
	mov.b64 	{%temp, %r103}, %fd6;
	}
	shl.b32 	%r104, %r103, 1;
	setp.gt.u32 	%p8, %r104, -2038431744;
	mov.f64 	%fd73, 0d0000000000000000;
	mul.rn.f64 	%fd74, %fd6, %fd73;
	selp.f64 	%fd16, %fd74, %fd6, %p8;
	{
	.reg .b32 %temp; 
	mov.b64 	{%r105, %temp}, %fd16;
	}
	{
	.reg .b32 %temp; 
	mov.b64 	{%temp, %r106}, %fd16;
	}
	add.s32 	%r107, %r106, 1048576;
	mov.b64 	%fd75, {%r105, %r107};
	cvt.rni.f64.f64 	%fd76, %fd75;
	cvt.rzi.s64.f64 	%rd11, %fd76;
	cvt.u32.u64 	%r108, %rd11;
	fma.rn.f64 	%fd77, %fd76, 0dBFE0000000000000, %fd16;
	mul.f64 	%fd78, %fd77, 0d3CA1A62633145C07;
	fma.rn.f64 	%fd79, %fd77, 0d400921FB54442D18, %fd78;
	mul.rn.f64 	%fd80, %fd79, %fd79;
	fma.rn.f64 	%fd81, %fd80, 0dBDA8FF8320FD8164, 0d3E21EEA7C1EF8528;
	fma.rn.f64 	%fd82, %fd81, %fd80, 0dBE927E4F8E06E6D9;
	fma.rn.f64 	%fd83, %fd82, %fd80, 0d3EFA01A019DDBCE9;
	fma.rn.f64 	%fd84, %fd83, %fd80, 0dBF56C16C16C15D47;
	fma.rn.f64 	%fd85, %fd84, %fd80, 0d3FA5555555555551;
	fma.rn.f64 	%fd86, %fd85, %fd80, 0dBFE0000000000000;
	fma.rn.f64 	%fd87, %fd86, %fd80, 0d3FF0000000000000;
	fma.rn.f64 	%fd88, %fd80, 0d3DE5DB65F9785EBA, 0dBE5AE5F12CB0D246;
	fma.rn.f64 	%fd89, %fd88, %fd80, 0d3EC71DE369ACE392;
	fma.rn.f64 	%fd90, %fd89, %fd80, 0dBF2A01A019DB62A1;
	fma.rn.f64 	%fd91, %fd90, %fd80, 0d3F81111111110818;
	fma.rn.f64 	%fd92, %fd91, %fd80, 0dBFC5555555555554;
	fma.rn.f64 	%fd93, %fd92, %fd80, 0d0000000000000000;
	fma.rn.f64 	%fd94, %fd93, %fd79, %fd79;
	and.b64  	%rd12, %rd11, 1;
	setp.eq.b64 	%p9, %rd12, 1;
	{
	.reg .b32 %temp; 
	mov.b64 	{%temp, %r109}, %fd94;
	}
	{
	.reg .b32 %temp; 
	mov.b64 	{%r110, %temp}, %fd94;
	}
	xor.b32  	%r111, %r109, -2147483648;
	mov.b64 	%fd95, {%r110, %r111};
	selp.f64 	%fd126, %fd87, %fd94, %p9;
	selp.f64 	%fd127, %fd95, %fd87, %p9;
	and.b32  	%r112, %r108, 2;
	setp.eq.s32 	%p10, %r112, 0;
	@%p10 bra 	$L__BB0_13;
	{
	.reg .b32 %temp; 
	mov.b64 	{%temp, %r113}, %fd126;
	}
	{
	.reg .b32 %temp; 
	mov.b64 	{%r114, %temp}, %fd126;
	}
	xor.b32  	%r115, %r113, -2147483648;
	mov.b64 	%fd126, {%r114, %r115};
	{
	.reg .b32 %temp; 
	mov.b64 	{%temp, %r116}, %fd127;
	}
	{
	.reg .b32 %temp; 
	mov.b64 	{%r117, %temp}, %fd127;
	}
	xor.b32  	%r118, %r116, -2147483648;
	mov.b64 	%fd127, {%r117, %r118};
$L__BB0_13:
	sqrt.rn.f64 	%fd96, %fd15;
	mov.f64 	%fd97, 0d0000000000000000;
	add.rn.f64 	%fd98, %fd127, %fd97;
	cvt.rzi.f64.f64 	%fd99, %fd16;
	setp.eq.f64 	%p11, %fd16, %fd99;
	mul.rn.f64 	%fd100, %fd16, %fd97;
	selp.f64 	%fd101, %fd100, %fd126, %p11;
	mul.f64 	%fd129, %fd96, %fd101;
	mul.f64 	%fd128, %fd96, %fd98;
	mov.b32 	%r139, 1;
	mov.u32 	%r146, %r21;
	mov.u32 	%r147, %r20;
	mov.u32 	%r148, %r19;
	mov.u32 	%r149, %r138;
	mov.u32 	%r138, %r151;
$L__BB0_14:
	fma.rn.f64 	%fd27, %fd36, %fd129, %fd2;
	fma.rn.f64 	%fd102, %fd27, 0d3FF71547652B82FE, 0d4338000000000000;
	{
	.reg .b32 %temp; 
	mov.b64 	{%r41, %temp}, %fd102;
	}
	mov.f64 	%fd103, 0dC338000000000000;
	add.rn.f64 	%fd104, %fd102, %fd103;
	fma.rn.f64 	%fd105, %fd104, 0dBFE62E42FEFA39EF, %fd27;
	fma.rn.f64 	%fd106, %fd104, 0dBC7ABC9E3B39803F, %fd105;
	fma.rn.f64 	%fd107, %fd106, 0d3E5ADE1569CE2BDF, 0d3E928AF3FCA213EA;
	fma.rn.f64 	%fd108, %fd107, %fd106, 0d3EC71DEE62401315;
	fma.rn.f64 	%fd109, %fd108, %fd106, 0d3EFA01997C89EB71;
	fma.rn.f64 	%fd110, %fd109, %fd106, 0d3F2A01A014761F65;
	fma.rn.f64 	%fd111, %fd110, %fd106, 0d3F56C16C1852B7AF;
	fma.rn.f64 	%fd112, %fd111, %fd106, 0d3F81111111122322;
	fma.rn.f64 	%fd113, %fd112, %fd106, 0d3FA55555555502A1;
	fma.rn.f64 	%fd114, %fd113, %fd106, 0d3FC5555555555511;
	fma.rn.f64 	%fd115, %fd114, %fd106, 0d3FE000000000000B;
	fma.rn.f64 	%fd116, %fd115, %fd106, 0d3FF0000000000000;
	fma.rn.f64 	%fd117, %fd116, %fd106, 0d3FF0000000000000;
	{
	.reg .b32 %temp; 
	mov.b64 	{%r42, %temp}, %fd117;
	}
	{
	.reg .b32 %temp; 
	mov.b64 	{%temp, %r43}, %fd117;
	}
	shl.b32 	%r120, %r41, 20;
	add.s32 	%r121, %r120, %r43;
	mov.b64 	%fd130, {%r42, %r121};
	{
	.reg .b32 %temp; 
	mov.b64 	{%temp, %r122}, %fd27;
	}
	mov.b32 	%f2, %r122;
	abs.f32 	%f1, %f2;
	setp.lt.f32 	%p12, %f1, 0f4086232B;
	@%p12 bra 	$L__BB0_17;
	setp.lt.f64 	%p13, %fd27, 0d0000000000000000;
	add.f64 	%fd118, %fd27, 0d7FF0000000000000;
	selp.f64 	%fd130, 0d0000000000000000, %fd118, %p13;
	setp.geu.f32 	%p14, %f1, 0f40874800;
	@%p14 bra 	$L__BB0_17;
	shr.u32 	%r123, %r41, 31;
	add.s32 	%r124, %r41, %r123;
	shr.s32 	%r125, %r124, 1;
	shl.b32 	%r126, %r125, 20;
	add.s32 	%r127, %r43, %r126;
	mov.b64 	%fd119, {%r42, %r127};
	sub.s32 	%r128, %r41, %r125;
	shl.b32 	%r129, %r128, 20;
	add.s32 	%r130, %r129, 1072693248;
	mov.b32 	%r131, 0;
	mov.b64 	%fd120, {%r131, %r130};
	mul.f64 	%fd130, %fd120, %fd119;
$L__BB0_17:
	mul.f64 	%fd131, %fd131, %fd130;
	add.s32 	%r132, %r132, 1;
	setp.ne.s32 	%p15, %r132, 0;
	@%p15 bra 	$L__BB0_3;
$L__BB0_18:
	ld.param.u64 	%rd16, [_Z16monteCarloKernelPddddiiy_param_0];
	cvta.to.global.u64 	%rd13, %rd16;
	shl.b64 	%rd14, %rd1, 3;
	add.s64 	%rd15, %rd13, %rd14;
	st.global.f64 	[%rd15], %fd131;
$L__BB0_19:
	ret;

}


// ===== COMPILED SASS (sm_100) =====

	.target	sm_100

	.elftype	@"ET_EXEC"


//--------------------- .note.nv.tkinfo           --------------------------
	.section	.note.nv.tkinfo,"",@"SHT_NOTE"
	.sectionflags	@"SHF_NOTE_NV_TKINFO"
	.tkinfo
        /*0018*/ 	.word	0x00000002
        /*0030*/ 	.string	""
        /*0030*/ 	.string	"ptxas"
        /*0030*/ 	.string	"Cuda compilation tools, release 13.0, V13.0.88"
        /*0030*/ 	.string	"Build cuda_13.0.r13.0/compiler.36424714_0"
        /*0030*/ 	.string	"-arch sm_100 -m 64 "



//--------------------- .note.nv.cuinfo           --------------------------
	.section	.note.nv.cuinfo,"",@"SHT_NOTE"
	.sectionflags	@"SHF_NOTE_NV_CUINFO"
        /*0018*/ 	.short	0x0002
        /*001a*/ 	.short	0x0064
        /*001c*/ 	.short	0x0082
	.zero		2


//--------------------- .nv.info                  --------------------------
	.section	.nv.info,"",@"SHT_CUDA_INFO"
	.align	4


	//----- nvinfo : EIATTR_REGCOUNT
	.align		4
        /*0000*/ 	.byte	0x04, 0x2f
        /*0002*/ 	.short	(.L_10 - .L_9)
	.align		4
.L_9:
        /*0004*/ 	.word	index@(_Z16monteCarloKernelPddddiiy)
        /*0008*/ 	.word	0x00000028


	//----- nvinfo : EIATTR_FRAME_SIZE
	.align		4
.L_10:
        /*000c*/ 	.byte	0x04, 0x11
        /*000e*/ 	.short	(.L_12 - .L_11)
	.align		4
.L_11:
        /*0010*/ 	.word	index@($__internal_0_$__cuda_sm20_dsqrt_rn_f64_mediumpath_v1)
        /*0014*/ 	.word	0x00000000


	//----- nvinfo : EIATTR_FRAME_SIZE
	.align		4
.L_12:
        /*0018*/ 	.byte	0x04, 0x11
        /*001a*/ 	.short	(.L_14 - .L_13)
	.align		4
.L_13:
        /*001c*/ 	.word	index@(_Z16monteCarloKernelPddddiiy)
        /*0020*/ 	.word	0x00000000


	//----- nvinfo : EIATTR_MIN_STACK_SIZE
	.align		4
.L_14:
        /*0024*/ 	.byte	0x04, 0x12
        /*0026*/ 	.short	(.L_16 - .L_15)
	.align		4
.L_15:
        /*0028*/ 	.word	index@(_Z16monteCarloKernelPddddiiy)
        /*002c*/ 	.word	0x00000000
.L_16:


//--------------------- .nv.compat                --------------------------
	.section	.nv.compat,"",@"SHT_CUDA_COMPAT_INFO"
	.align	4
        /*0000*/ 	.byte	0x02, 0x09, 0x00, 0x00, 0x02, 0x02, 0x01, 0x00, 0x02, 0x05, 0x05, 0x00, 0x03, 0x07, 0x01, 0x01
        /*0010*/ 	.byte	0x02, 0x03, 0x00, 0x00, 0x02, 0x06, 0x01, 0x00, 0x04, 0x0b, 0x08, 0x00, 0x01, 0x00, 0x00, 0x00
        /*0020*/ 	.byte	0x00, 0x00, 0x00, 0x00


//--------------------- .nv.info._Z16monteCarloKernelPddddiiy --------------------------
	.section	.nv.info._Z16monteCarloKernelPddddiiy,"",@"SHT_CUDA_INFO"
	.sectionflags	@""
	.align	4


	//----- nvinfo : EIATTR_CUDA_API_VERSION
	.align		4
        /*0000*/ 	.byte	0x04, 0x37
        /*0002*/ 	.short	(.L_18 - .L_17)
.L_17:
        /*0004*/ 	.word	0x00000082


	//----- nvinfo : EIATTR_KPARAM_INFO
	.align		4
.L_18:
        /*0008*/ 	.byte	0x04, 0x17
        /*000a*/ 	.short	(.L_20 - .L_19)
.L_19:
        /*000c*/ 	.word	0x00000000
        /*0010*/ 	.short	0x0006
        /*0012*/ 	.short	0x0028
        /*0014*/ 	.byte	0x00, 0xf0, 0x21, 0x00


	//----- nvinfo : EIATTR_KPARAM_INFO
	.align		4
.L_20:
        /*0018*/ 	.byte	0x04, 0x17
        /*001a*/ 	.short	(.L_22 - .L_21)
.L_21:
        /*001c*/ 	.word	0x00000000
        /*0020*/ 	.short	0x0005
        /*0022*/ 	.short	0x0024
        /*0024*/ 	.byte	0x00, 0xf0, 0x11, 0x00


	//----- nvinfo : EIATTR_KPARAM_INFO
	.align		4
.L_22:
        /*0028*/ 	.byte	0x04, 0x17
        /*002a*/ 	.short	(.L_24 - .L_23)
.L_23:
        /*002c*/ 	.word	0x00000000
        /*0030*/ 	.short	0x0004
        /*0032*/ 	.short	0x0020
        /*0034*/ 	.byte	0x00, 0xf0, 0x11, 0x00


	//----- nvinfo : EIATTR_KPARAM_INFO
	.align		4
.L_24:
        /*0038*/ 	.byte	0x04, 0x17
        /*003a*/ 	.short	(.L_26 - .L_25)
.L_25:
        /*003c*/ 	.word	0x00000000
        /*0040*/ 	.short	0x0003
        /*0042*/ 	.short	0x0018
        /*0044*/ 	.byte	0x00, 0xf0, 0x21, 0x00


	//----- nvinfo : EIATTR_KPARAM_INFO
	.align		4
.L_26:
        /*0048*/ 	.byte	0x04, 0x17
        /*004a*/ 	.short	(.L_28 - .L_27)
.L_27:
        /*004c*/ 	.word	0x00000000
        /*0050*/ 	.short	0x0002
        /*0052*/ 	.short	0x0010
        /*0054*/ 	.byte	0x00, 0xf0, 0x21, 0x00


	//----- nvinfo : EIATTR_KPARAM_INFO
	.align		4
.L_28:
        /*0058*/ 	.byte	0x04, 0x17
        /*005a*/ 	.short	(.L_30 - .L_29)
.L_29:
        /*005c*/ 	.word	0x00000000
        /*0060*/ 	.short	0x0001
        /*0062*/ 	.short	0x0008
        /*0064*/ 	.byte	0x00, 0xf0, 0x21, 0x00


	//----- nvinfo : EIATTR_KPARAM_INFO
	.align		4
.L_30:
        /*0068*/ 	.byte	0x04, 0x17
        /*006a*/ 	.short	(.L_32 - .L_31)
.L_31:
        /*006c*/ 	.word	0x00000000
        /*0070*/ 	.short	0x0000
        /*0072*/ 	.short	0x0000
        /*0074*/ 	.byte	0x00, 0xf5, 0x21, 0x00


	//----- nvinfo : EIATTR_SPARSE_MMA_MASK
	.align		4
.L_32:
        /*0078*/ 	.byte	0x03, 0x50
        /*007a*/ 	.short	0x0000


	//----- nvinfo : EIATTR_MAXREG_COUNT
	.align		4
        /*007c*/ 	.byte	0x03, 0x1b
        /*007e*/ 	.short	0x00ff


	//----- nvinfo : EIATTR_MERCURY_ISA_VERSION
	.align		4
        /*0080*/ 	.byte	0x03, 0x5f
        /*0082*/ 	.short	0x0101


	//----- nvinfo : EIATTR_VRC_CTA_INIT_COUNT
	.align		4
        /*0084*/ 	.byte	0x02, 0x4a
	.zero		1
	.zero		1


	//----- nvinfo : EIATTR_EXIT_INSTR_OFFSETS
	.align		4
        /*0088*/ 	.byte	0x04, 0x1c
        /*008a*/ 	.short	(.L_34 - .L_33)


	//   ....[0]....
.L_33:
        /*008c*/ 	.word	0x00000070


	//   ....[1]....
        /*0090*/ 	.word	0x000014e0


	//----- nvinfo : EIATTR_CRS_STACK_SIZE
	.align		4
.L_34:
        /*0094*/ 	.byte	0x04, 0x1e
        /*0096*/ 	.short	(.L_36 - .L_35)
.L_35:
        /*0098*/ 	.word	0x00000000


	//----- nvinfo : EIATTR_CBANK_PARAM_SIZE
	.align		4
.L_36:
        /*009c*/ 	.byte	0x03, 0x19
        /*009e*/ 	.short	0x0030


	//----- nvinfo : EIATTR_PARAM_CBANK
	.align		4
        /*00a0*/ 	.byte	0x04, 0x0a
        /*00a2*/ 	.short	(.L_38 - .L_37)
	.align		4
.L_37:
        /*00a4*/ 	.word	index@(.nv.constant0._Z16monteCarloKernelPddddiiy)
        /*00a8*/ 	.short	0x0380
        /*00aa*/ 	.short	0x0030


	//----- nvinfo : EIATTR_SW_WAR
	.align		4
.L_38:
        /*00ac*/ 	.byte	0x04, 0x36
        /*00ae*/ 	.short	(.L_40 - .L_39)
.L_39:
        /*00b0*/ 	.word	0x00000008
.L_40:


//--------------------- .nv.callgraph             --------------------------
	.section	.nv.callgraph,"",@"SHT_CUDA_CALLGRAPH"
	.align	4
	.sectionentsize	8
	.align		4
        /*0000*/ 	.word	0x00000000
	.align		4
        /*0004*/ 	.word	0xffffffff
	.align		4
        /*0008*/ 	.word	0x00000000
	.align		4
        /*000c*/ 	.word	0xfffffffe
	.align		4
        /*0010*/ 	.word	0x00000000
	.align		4
        /*0014*/ 	.word	0xfffffffd
	.align		4
        /*0018*/ 	.word	0x00000000
	.align		4
        /*001c*/ 	.word	0xfffffffc


//--------------------- .nv.constant4             --------------------------
	.section	.nv.constant4,"a",@progbits
	.align	8
	.align		8
.nv.constant4:
        /*0000*/ 	.dword	precalc_xorwow_matrix
	.align		8
        /*0008*/ 	.dword	precalc_xorwow_offset_matrix
	.align		8
        /*0010*/ 	.dword	mrg32k3aM1
	.align		8
        /*0018*/ 	.dword	mrg32k3aM2
	.align		8
        /*0020*/ 	.dword	mrg32k3aM1SubSeq
	.align		8
        /*0028*/ 	.dword	mrg32k3aM2SubSeq
	.align		8
        /*0030*/ 	.dword	mrg32k3aM1Seq
	.align		8
        /*0038*/ 	.dword	mrg32k3aM2Seq


//--------------------- .nv.constant3             --------------------------
	.section	.nv.constant3,"a",@progbits
	.align	8
.nv.constant3:
	.type		__cr_lgamma_table,@object
	.size		__cr_lgamma_table,(.L_8 - __cr_lgamma_table)
__cr_lgamma_table:
        /*0000*/ 	.byte	0x00, 0x00, 0x00, 0x00, 0x00, 0x00, 0x00, 0x00, 0x00, 0x00, 0x00, 0x00, 0x00, 0x00, 0x00, 0x00
        /*0010*/ 	.byte	0xef, 0x39, 0xfa, 0xfe, 0x42, 0x2e, 0xe6, 0x3f, 0x02, 0x20, 0x2a, 0xfa, 0x0b, 0xab, 0xfc, 0x3f
        /*0020*/ 	.byte	0xf9, 0x2c, 0x92, 0x7c, 0xa7, 0x6c, 0x09, 0x40, 0xc9, 0x79, 0x44, 0x3c, 0x64, 0x26, 0x13, 0x40
        /*0030*/ 	.byte	0xca, 0x01, 0xcf, 0x3a, 0x27, 0x51, 0x1a, 0x40, 0x30, 0xcc, 0x2d, 0xf3, 0xe1, 0x0c, 0x21, 0x40
        /*0040*/ 	.byte	0x0d, 0xb7, 0xfc, 0x82, 0x8e, 0x35, 0x25, 0x40
.L_8:


//--------------------- .text._Z16monteCarloKernelPddddiiy --------------------------
	.section	.text._Z16monteCarloKernelPddddiiy,"ax",@progbits
	.align	128
        .global         _Z16monteCarloKernelPddddiiy
        .type           _Z16monteCarloKernelPddddiiy,@function
        .size           _Z16monteCarloKernelPddddiiy,(.L_x_15 - _Z16monteCarloKernelPddddiiy)
        .other          _Z16monteCarloKernelPddddiiy,@"STO_CUDA_ENTRY STV_DEFAULT"
_Z16monteCarloKernelPddddiiy:
.text._Z16monteCarloKernelPddddiiy:
[----:B------:R-:W-:Y:S01]  /*0000*/  LDC R1, c[0x0][0x37c] ;  /* 0x0000df00ff017b82 */ /* 0x000fe20000000800 */
[----:B------:R-:W0:Y:S07]  /*0010*/  S2R R3, SR_TID.X ;  /* 0x0000000000037919 */ /* 0x000e2e0000002100 */
[----:B------:R-:W0:Y:S01]  /*0020*/  S2UR UR4, SR_CTAID.X ;  /* 0x00000000000479c3 */ /* 0x000e220000002500 */
[----:B------:R-:W1:Y:S07]  /*0030*/  LDCU UR5, c[0x0][0x3a4] ;  /* 0x00007480ff0577ac */ /* 0x000e6e0008000800 */
[----:B------:R-:W0:Y:S02]  /*0040*/  LDC R0, c[0x0][0x360] ;  /* 0x0000d800ff007b82 */ /* 0x000e240000000800 */
[----:B0-----:R-:W-:-:S05]  /*0050*/  IMAD R0, R0, UR4, R3 ;  /* 0x0000000400007c24 */ /* 0x001fca000f8e0203 */
[----:B-1----:R-:W-:-:S13]  /*0060*/  ISETP.GE.AND P0, PT, R0, UR5, PT ;  /* 0x0000000500007c0c */ /* 0x002fda000bf06270 */
[----:B------:R-:W-:Y:S05]  /*0070*/  @P0 EXIT ;  /* 0x000000000000094d */ /* 0x000fea0003800000 */
[----:B------:R-:W0:Y:S01]  /*0080*/  LDCU UR5, c[0x0][0x3a0] ;  /* 0x00007400ff0577ac */ /* 0x000e220008000800 */
[----:B------:R-:W-:Y:S01]  /*0090*/  SHF.R.S32.HI R3, RZ, 0x1f, R0 ;  /* 0x0000001fff037819 */ /* 0x000fe20000011400 */
[----:B------:R-:W1:Y:S01]  /*00a0*/  LDCU.64 UR8, c[0x0][0x3a8] ;  /* 0x00007500ff0877ac */ /* 0x000e620008000a00 */
[----:B------:R-:W2:Y:S01]  /*00b0*/  LDCU.64 UR10, c[0x0][0x388] ;  /* 0x00007100ff0a77ac */ /* 0x000ea20008000a00 */
[----:B------:R-:W3:Y:S01]  /*00c0*/  LDCU.64 UR6, c[0x0][0x358] ;  /* 0x00006b00ff0677ac */ /* 0x000ee20008000a00 */
[----:B0-----:R-:W-:Y:S01]  /*00d0*/  UISETP.GE.AND UP0, UPT, UR5, 0x1, UPT ;  /* 0x000000010500788c */ /* 0x001fe2000bf06270 */
[----:B-1----:R-:W-:-:S04]  /*00e0*/  IADD3 R2, P0, PT, R0, UR8, RZ ;  /* 0x0000000800027c10 */ /* 0x002fc8000ff1e0ff */
[----:B------:R-:W-:Y:S01]  /*00f0*/  IADD3.X R12, PT, PT, R3, UR9, RZ, P0, !PT ;  /* 0x00000009030c7c10 */ /* 0x000fe200087fe4ff */
[----:B--2---:R-:W-:Y:S02]  /*0100*/  IMAD.U32 R8, RZ, RZ, UR10 ;  /* 0x0000000aff087e24 */ /* 0x004fe4000f8e00ff */
[----:B------:R-:W-:Y:S01]  /*0110*/  IMAD.U32 R9, RZ, RZ, UR11 ;  /* 0x0000000bff097e24 */ /* 0x000fe2000f8e00ff */
[----:B---3--:R-:W-:Y:S06]  /*0120*/  BRA.U !UP0, `(.L_x_0) ;  /* 0x0000001108dc7547 */ /* 0x008fec000b800000 */
[----:B------:R-:W0:Y:S01]  /*0130*/  LDC.64 R4, c[0x0][0x398] ;  /* 0x0000e600ff047b82 */ /* 0x000e220000000a00 */
[----:B------:R-:W-:Y:S02]  /*0140*/  LOP3.LUT R12, R12, 0xf7dcefdd, RZ, 0x3c, !PT ;  /* 0xf7dcefdd0c0c7812 */ /* 0x000fe400078e3cff */
[----:B------:R-:W-:Y:S02]  /*0150*/  CS2R R14, SRZ ;  /* 0x00000000000e7805 */ /* 0x000fe4000001ff00 */
[----:B------:R-:W-:Y:S01]  /*0160*/  LOP3.LUT R2, R2, 0xaad26b49, RZ, 0x3c, !PT ;  /* 0xaad26b4902027812 */ /* 0x000fe200078e3cff */
[----:B------:R-:W1:Y:S01]  /*0170*/  LDCU.64 UR8, c[0x0][0x398] ;  /* 0x00007300ff0877ac */ /* 0x000e620008000a00 */
[----:B------:R-:W-:Y:S01]  /*0180*/  IMAD R12, R12, -0x658354e5, RZ ;  /* 0x9a7cab1b0c0c7824 */ /* 0x000fe200078e02ff */
[----:B------:R-:W2:Y:S02]  /*0190*/  LDC.64 R6, c[0x0][0x390] ;  /* 0x0000e400ff067b82 */ /* 0x000ea40000000a00 */
[----:B------:R-:W-:Y:S01]  /*01a0*/  IMAD R17, R2, 0x4182bed5, RZ ;  /* 0x4182bed502117824 */ /* 0x000fe200078e02ff */
[----:B------:R-:W-:Y:S01]  /*01b0*/  UIADD3 UR5, UPT, UPT, -UR5, URZ, URZ ;  /* 0x000000ff05057290 */ /* 0x000fe2000fffe1ff */
[C---:B------:R-:W-:Y:S01]  /*01c0*/  LOP3.LUT R33, R12.reuse, 0x5491333, RZ, 0x3c, !PT ;  /* 0x054913330c217812 */ /* 0x040fe200078e3cff */
[----:B------:R-:W-:Y:S01]  /*01d0*/  VIADD R16, R12, 0x1f123bb5 ;  /* 0x1f123bb50c107836 */ /* 0x000fe20000000000 */
[----:B------:R-:W-:Y:S01]  /*01e0*/  UMOV UR4, URZ ;  /* 0x000000ff00047c82 */ /* 0x000fe20008000000 */
[----:B------:R-:W-:Y:S01]  /*01f0*/  IADD3 R2, PT, PT, R17, 0x64f0c9, R12 ;  /* 0x0064f0c911027810 */ /* 0x000fe20007ffe00c */
[----:B0-----:R-:W-:-:S08]  /*0200*/  DMUL R10, R4, -0.5 ;  /* 0xbfe00000040a7828 */ /* 0x001fd00000000000 */
[----:B--2---:R-:W-:Y:S01]  /*0210*/  DFMA R10, R10, R4, R6 ;  /* 0x000000040a0a722b */ /* 0x004fe20000000006 */
[C---:B------:R-:W-:Y:S01]  /*0220*/  VIADD R4, R17.reuse, 0x583f19 ;  /* 0x00583f1911047836 */ /* 0x040fe20000000000 */
[C---:B------:R-:W-:Y:S01]  /*0230*/  LOP3.LUT R5, R17.reuse, 0x159a55e5, RZ, 0x3c, !PT ;  /* 0x159a55e511057812 */ /* 0x040fe200078e3cff */
[----:B-1----:R-:W-:-:S08]  /*0240*/  VIADD R17, R17, 0x75bcd15 ;  /* 0x075bcd1511117836 */ /* 0x002fd00000000000 */
.L_x_9:
[----:B------:R-:W-:Y:S01]  /*0250*/  UISETP.NE.AND UP0, UPT, UR4, 0x1, UPT ;  /* 0x000000010400788c */ /* 0x000fe2000bf05270 */
[----:B------:R-:W-:Y:S01]  /*0260*/  IMAD.MOV.U32 R20, RZ, RZ, R14 ;  /* 0x000000ffff147224 */ /* 0x000fe200078e000e */
[----:B------:R-:W-:Y:S01]  /*0270*/  UIADD3 UR5, UPT, UPT, UR5, 0x1, URZ ;  /* 0x0000000105057890 */ /* 0x000fe2000fffe0ff */
[----:B------:R-:W-:Y:S01]  /*0280*/  IMAD.MOV.U32 R21, RZ, RZ, R15 ;  /* 0x000000ffff157224 */ /* 0x000fe200078e000f */
[----:B------:R-:W-:Y:S02]  /*0290*/  UMOV UR4, URZ ;  /* 0x000000ff00047c82 */ /* 0x000fe40008000000 */
[----:B------:R-:W-:-:S03]  /*02a0*/  UISETP.NE.AND UP1, UPT, UR5, URZ, UPT ;  /* 0x000000ff0500728c */ /* 0x000fc6000bf25270 */
[----:B------:R-:W-:Y:S08]  /*02b0*/  BRA.U !UP0, `(.L_x_1) ;  /* 0x0000000d08807547 */ /* 0x000ff0000b800000 */
[----:B------:R-:W-:Y:S01]  /*02c0*/  SHF.R.U32.HI R6, RZ, 0x2, R17 ;  /* 0x00000002ff067819 */ /* 0x000fe20000011611 */
[----:B------:R-:W-:Y:S01]  /*02d0*/  IMAD.SHL.U32 R7, R4, 0x10, RZ ;  /* 0x0000001004077824 */ /* 0x000fe200078e00ff */
[----:B------:R-:W-:Y:S01]  /*02e0*/  SHF.R.U32.HI R14, RZ, 0x2, R5 ;  /* 0x00000002ff0e7819 */ /* 0x000fe20000011605 */
[----:B------:R-:W-:Y:S01]  /*02f0*/  IMAD.MOV.U32 R20, RZ, RZ, 0x0 ;  /* 0x00000000ff147424 */ /* 0x000fe200078e00ff */
[----:B------:R-:W-:Y:S01]  /*0300*/  LOP3.LUT R6, R6, R17, RZ, 0x3c, !PT ;  /* 0x0000001106067212 */ /* 0x000fe200078e3cff */
[----:B------:R-:W-:Y:S01]  /*0310*/  IMAD.MOV.U32 R21, RZ, RZ, 0x3ca00000 ;  /* 0x3ca00000ff157424 */ /* 0x000fe200078e00ff */
[----:B------:R-:W-:Y:S01]  /*0320*/  LOP3.LUT R14, R14, R5, RZ, 0x3c, !PT ;  /* 0x000000050e0e7212 */ /* 0x000fe200078e3cff */
[----:B------:R-:W-:Y:S01]  /*0330*/  BSSY.RECONVERGENT B0, `(.L_x_2) ;  /* 0x0000073000007945 */ /* 0x000fe20003800200 */
[----:B------:R-:W-:Y:S01]  /*0340*/  SHF.R.U32.HI R17, RZ, 0x2, R16 ;  /* 0x00000002ff117819 */ /* 0x000fe20000011610 */
[----:B------:R-:W-:Y:S01]  /*0350*/  IMAD.SHL.U32 R12, R6, 0x2, RZ ;  /* 0x00000002060c7824 */ /* 0x000fe200078e00ff */
[----:B------:R-:W-:-:S04]  /*0360*/  SHF.R.U32.HI R18, RZ, 0x2, R33 ;  /* 0x00000002ff127819 */ /* 0x000fc80000011621 */
[----:B------:R-:W-:Y:S02]  /*0370*/  LOP3.LUT R7, R4, R7, R12, 0x96, !PT ;  /* 0x0000000704077212 */ /* 0x000fe400078e960c */
[----:B------:R-:W-:Y:S02]  /*0380*/  LOP3.LUT R18, R18, R33, RZ, 0x3c, !PT ;  /* 0x0000002112127212 */ /* 0x000fe400078e3cff */
[----:B------:R-:W-:Y:S01]  /*0390*/  LOP3.LUT R5, R7, R6, RZ, 0x3c, !PT ;  /* 0x0000000607057212 */ /* 0x000fe200078e3cff */
[----:B------:R-:W-:-:S03]  /*03a0*/  IMAD.SHL.U32 R6, R14, 0x2, RZ ;  /* 0x000000020e067824 */ /* 0x000fc600078e00ff */
[----:B------:R-:W-:Y:S01]  /*03b0*/  IADD3 R15, PT, PT, R2, 0x587c5, R5 ;  /* 0x000587c5020f7810 */ /* 0x000fe20007ffe005 */
[----:B------:R-:W-:-:S05]  /*03c0*/  IMAD.SHL.U32 R7, R5, 0x10, RZ ;  /* 0x0000001005077824 */ /* 0x000fca00078e00ff */
[----:B------:R-:W-:-:S04]  /*03d0*/  LOP3.LUT R6, R14, R6, R7, 0x96, !PT ;  /* 0x000000060e067212 */ /* 0x000fc800078e9607 */
[----:B------:R-:W-:Y:S02]  /*03e0*/  LOP3.LUT R7, R6, R5, RZ, 0x3c, !PT ;  /* 0x0000000506077212 */ /* 0x000fe400078e3cff */
[----:B------:R-:W-:Y:S02]  /*03f0*/  LOP3.LUT R6, R17, R16, RZ, 0x3c, !PT ;  /* 0x0000001011067212 */ /* 0x000fe400078e3cff */
[----:B------:R-:W-:-:S03]  /*0400*/  IADD3 R12, PT, PT, R2, 0xb0f8a, R7 ;  /* 0x000b0f8a020c7810 */ /* 0x000fc60007ffe007 */
[----:B------:R-:W-:Y:S02]  /*0410*/  IMAD.SHL.U32 R14, R6, 0x2, RZ ;  /* 0x00000002060e7824 */ /* 0x000fe400078e00ff */
[----:B------:R-:W-:-:S03]  /*0420*/  IMAD.WIDE.U32 R12, R12, 0x200000, RZ ;  /* 0x002000000c0c7825 */ /* 0x000fc600078e00ff */
[----:B------:R-:W-:Y:S01]  /*0430*/  LOP3.LUT R12, R12, R15, RZ, 0x3c, !PT ;  /* 0x0000000f0c0c7212 */ /* 0x000fe200078e3cff */
[----:B------:R-:W-:-:S03]  /*0440*/  IMAD.SHL.U32 R15, R7, 0x10, RZ ;  /* 0x00000010070f7824 */ /* 0x000fc600078e00ff */
[----:B------:R-:W0:Y:S02]  /*0450*/  I2F.F64.U64 R16, R12 ;  /* 0x0000000c00107312 */ /* 0x000e240000301800 */
[----:B------:R-:W-:Y:S01]  /*0460*/  LOP3.LUT R14, R6, R14, R15, 0x96, !PT ;  /* 0x0000000e060e7212 */ /* 0x000fe200078e960f */
[----:B------:R-:W-:-:S03]  /*0470*/  IMAD.SHL.U32 R6, R18, 0x2, RZ ;  /* 0x0000000212067824 */ /* 0x000fc600078e00ff */
[----:B------:R-:W-:-:S04]  /*0480*/  LOP3.LUT R33, R14, R7, RZ, 0x3c, !PT ;  /* 0x000000070e217212 */ /* 0x000fc800078e3cff */
[C---:B------:R-:W-:Y:S01]  /*0490*/  IADD3 R19, PT, PT, R2.reuse, 0x10974f, R33 ;  /* 0x0010974f02137810 */ /* 0x040fe20007ffe021 */
[----:B------:R-:W-:Y:S02]  /*04a0*/  IMAD.SHL.U32 R15, R33, 0x10, RZ ;  /* 0x00000010210f7824 */ /* 0x000fe400078e00ff */
[----:B------:R-:W-:Y:S01]  /*04b0*/  VIADD R2, R2, 0x161f14 ;  /* 0x00161f1402027836 */ /* 0x000fe20000000000 */
[----:B0-----:R-:W-:Y:S02]  /*04c0*/  DFMA R16, R16, R20, 5.5511151231257827021e-17 ;  /* 0x3c9000001010742b */ /* 0x001fe40000000014 */
[----:B------:R-:W-:-:S04]  /*04d0*/  LOP3.LUT R6, R18, R6, R15, 0x96, !PT ;  /* 0x0000000612067212 */ /* 0x000fc800078e960f */
[----:B------:R-:W-:-:S04]  /*04e0*/  LOP3.LUT R35, R6, R33, RZ, 0x3c, !PT ;  /* 0x0000002106237212 */ /* 0x000fc800078e3cff */
[----:B------:R-:W-:Y:S01]  /*04f0*/  IADD3 R14, PT, PT, R35, R2, RZ ;  /* 0x00000002230e7210 */ /* 0x000fe20007ffe0ff */
[----:B------:R-:W-:Y:S01]  /*0500*/  IMAD.MOV.U32 R12, RZ, RZ, R16 ;  /* 0x000000ffff0c7224 */ /* 0x000fe200078e0010 */
[----:B------:R-:W-:Y:S01]  /*0510*/  ISETP.GT.AND P0, PT, R17, 0xfffff, PT ;  /* 0x000fffff1100780c */ /* 0x000fe20003f04270 */
[----:B------:R-:W-:Y:S02]  /*0520*/  IMAD.MOV.U32 R13, RZ, RZ, R17 ;  /* 0x000000ffff0d7224 */ /* 0x000fe400078e0011 */
[----:B------:R-:W-:-:S04]  /*0530*/  IMAD.WIDE.U32 R14, R14, 0x200000, RZ ;  /* 0x002000000e0e7825 */ /* 0x000fc800078e00ff */
[----:B------:R-:W-:Y:S01]  /*0540*/  IMAD.MOV.U32 R18, RZ, RZ, R16 ;  /* 0x000000ffff127224 */ /* 0x000fe200078e0010 */
[----:B------:R-:W-:-:S05]  /*0550*/  LOP3.LUT R14, R14, R19, RZ, 0x3c, !PT ;  /* 0x000000130e0e7212 */ /* 0x000fca00078e3cff */
[----:B------:R-:W-:Y:S01]  /*0560*/  @!P0 DMUL R12, R12, 1.80143985094819840000e+16 ;  /* 0x435000000c0c8828 */ /* 0x000fe20000000000 */
[----:B------:R-:W0:Y:S09]  /*0570*/  I2F.F64.U64 R14, R14 ;  /* 0x0000000e000e7312 */ /* 0x000e320000301800 */
[----:B------:R-:W-:-:S02]  /*0580*/  @!P0 IMAD.MOV.U32 R17, RZ, RZ, R13 ;  /* 0x000000ffff118224 */ /* 0x000fc400078e000d */
[----:B------:R-:W-:Y:S02]  /*0590*/  @!P0 IMAD.MOV.U32 R18, RZ, RZ, R12 ;  /* 0x000000ffff128224 */ /* 0x000fe400078e000c */
[----:B------:R-:W-:Y:S01]  /*05a0*/  VIADD R6, R17, 0xffffffff ;  /* 0xffffffff11067836 */ /* 0x000fe20000000000 */
[----:B0-----:R-:W-:-:S04]  /*05b0*/  DFMA R20, R14, 2.2204460492503130808e-16, R20 ;  /* 0x3cb000000e14782b */ /* 0x001fc80000000014 */
[----:B------:R-:W-:Y:S01]  /*05c0*/  ISETP.GT.U32.AND P1, PT, R6, 0x7feffffe, PT ;  /* 0x7feffffe0600780c */ /* 0x000fe20003f24070 */
[----:B------:R-:W-:Y:S02]  /*05d0*/  IMAD.MOV.U32 R6, RZ, RZ, -0x3ff ;  /* 0xfffffc01ff067424 */ /* 0x000fe400078e00ff */
[----:B------:R-:W-:-:S10]  /*05e0*/  @!P0 IMAD.MOV.U32 R6, RZ, RZ, -0x435 ;  /* 0xfffffbcbff068424 */ /* 0x000fd400078e00ff */
[----:B------:R-:W-:Y:S05]  /*05f0*/  @P1 BRA `(.L_x_3) ;  /* 0x0000000400001947 */ /* 0x000fea0003800000 */
[C---:B------:R-:W-:Y:S01]  /*0600*/  LOP3.LUT R12, R17.reuse, 0xfffff, RZ, 0xc0, !PT ;  /* 0x000fffff110c7812 */ /* 0x040fe200078ec0ff */
[----:B------:R-:W-:Y:S01]  /*0610*/  IMAD.MOV.U32 R28, RZ, RZ, RZ ;  /* 0x000000ffff1c7224 */ /* 0x000fe200078e00ff */
[----:B------:R-:W-:Y:S01]  /*0620*/  UMOV UR10, 0x3ae80f1e ;  /* 0x3ae80f1e000a7882 */ /* 0x000fe20000000000 */
[----:B------:R-:W-:Y:S01]  /*0630*/  IMAD.MOV.U32 R24, RZ, RZ, -0x748574fc ;  /* 0x8b7a8b04ff187424 */ /* 0x000fe200078e00ff */
[----:B------:R-:W-:Y:S01]  /*0640*/  LOP3.LUT R19, R12, 0x3ff00000, RZ, 0xfc, !PT ;  /* 0x3ff000000c137812 */ /* 0x000fe200078efcff */
[----:B------:R-:W-:Y:S01]  /*0650*/  IMAD.MOV.U32 R25, RZ, RZ, 0x3ed0ee25 ;  /* 0x3ed0ee25ff197424 */ /* 0x000fe200078e00ff */
[----:B------:R-:W-:Y:S01]  /*0660*/  UMOV UR11, 0x3eb1380b ;  /* 0x3eb1380b000b7882 */ /* 0x000fe20000000000 */
[----:B------:R-:W-:Y:S01]  /*0670*/  LEA.HI R17, R17, R6, RZ, 0xc ;  /* 0x0000000611117211 */ /* 0x000fe200078f60ff */
[----:B------:R-:W-:Y:S01]  /*0680*/  UMOV UR12, 0x80000000 ;  /* 0x80000000000c7882 */ /* 0x000fe20000000000 */
[----:B------:R-:W-:Y:S01]  /*0690*/  ISETP.GE.U32.AND P0, PT, R19, 0x3ff6a09f, PT ;  /* 0x3ff6a09f1300780c */ /* 0x000fe20003f06070 */
[----:B------:R-:W-:-:S12]  /*06a0*/  UMOV UR13, 0x43300000 ;  /* 0x43300000000d7882 */ /* 0x000fd80000000000 */
[----:B------:R-:W-:Y:S02]  /*06b0*/  @P0 VIADD R13, R19, 0xfff00000 ;  /* 0xfff00000130d0836 */ /* 0x000fe40000000000 */
[----:B------:R-:W-:Y:S02]  /*06c0*/  @P0 VIADD R17, R17, 0x1 ;  /* 0x0000000111110836 */ /* 0x000fe40000000000 */
[----:B------:R-:W-:-:S03]  /*06d0*/  @P0 IMAD.MOV.U32 R19, RZ, RZ, R13 ;  /* 0x000000ffff130224 */ /* 0x000fc600078e000d */
[----:B------:R-:W-:Y:S02]  /*06e0*/  LOP3.LUT R16, R17, 0x80000000, RZ, 0x3c, !PT ;  /* 0x8000000011107812 */ /* 0x000fe400078e3cff */
[----:B------:R-:W-:Y:S01]  /*06f0*/  MOV R17, 0x43300000 ;  /* 0x4330000000117802 */ /* 0x000fe20000000f00 */
[C---:B------:R-:W-:Y:S02]  /*0700*/  DADD R22, R18.reuse, 1 ;  /* 0x3ff0000012167429 */ /* 0x040fe40000000000 */
[----:B------:R-:W-:-:S03]  /*0710*/  DADD R18, R18, -1 ;  /* 0xbff0000012127429 */ /* 0x000fc60000000000 */
[----:B------:R-:W-:Y:S01]  /*0720*/  DADD R16, R16, -UR12 ;  /* 0x8000000c10107e29 */ /* 0x000fe20008000000 */
[----:B------:R-:W0:Y:S01]  /*0730*/  MUFU.RCP64H R29, R23 ;  /* 0x00000017001d7308 */ /* 0x000e220000001800 */
[----:B------:R-:W-:Y:S01]  /*0740*/  UMOV UR12, 0xfefa39ef ;  /* 0xfefa39ef000c7882 */ /* 0x000fe20000000000 */
[----:B------:R-:W-:Y:S01]  /*0750*/  UMOV UR13, 0x3fe62e42 ;  /* 0x3fe62e42000d7882 */ /* 0x000fe20000000000 */
[----:B0-----:R-:W-:-:S08]  /*0760*/  DFMA R12, -R22, R28, 1 ;  /* 0x3ff00000160c742b */ /* 0x001fd0000000011c */
[----:B------:R-:W-:-:S08]  /*0770*/  DFMA R12, R12, R12, R12 ;  /* 0x0000000c0c0c722b */ /* 0x000fd0000000000c */
[----:B------:R-:W-:-:S08]  /*0780*/  DFMA R28, R28, R12, R28 ;  /* 0x0000000c1c1c722b */ /* 0x000fd0000000001c */
[----:B------:R-:W-:-:S08]  /*0790*/  DMUL R12, R18, R28 ;  /* 0x0000001c120c7228 */ /* 0x000fd00000000000 */
[----:B------:R-:W-:-:S08]  /*07a0*/  DFMA R12, R18, R28, R12 ;  /* 0x0000001c120c722b */ /* 0x000fd0000000000c */
[----:B------:R-:W-:-:S08]  /*07b0*/  DMUL R14, R12, R12 ;  /* 0x0000000c0c0e7228 */ /* 0x000fd00000000000 */
[----:B------:R-:W-:Y:S01]  /*07c0*/  DFMA R22, R14, UR10, R24 ;  /* 0x0000000a0e167c2b */ /* 0x000fe20008000018 */
[----:B------:R-:W-:Y:S01]  /*07d0*/  UMOV UR10, 0x9f02676f ;  /* 0x9f02676f000a7882 */ /* 0x000fe20000000000 */
[----:B------:R-:W-:-:S06]  /*07e0*/  UMOV UR11, 0x3ef3b266 ;  /* 0x3ef3b266000b7882 */ /* 0x000fcc0000000000 */
[----:B------:R-:W-:Y:S01]  /*07f0*/  DFMA R22, R14, R22, UR10 ;  /* 0x0000000a0e167e2b */ /* 0x000fe20008000016 */
[----:B------:R-:W-:Y:S01]  /*0800*/  UMOV UR10, 0xa9ab0956 ;  /* 0xa9ab0956000a7882 */ /* 0x000fe20000000000 */
[----:B------:R-:W-:-:S06]  /*0810*/  UMOV UR11, 0x3f1745cb ;  /* 0x3f1745cb000b7882 */ /* 0x000fcc0000000000 */
[----:B------:R-:W-:Y:S01]  /*0820*/  DFMA R22, R14, R22, UR10 ;  /* 0x0000000a0e167e2b */ /* 0x000fe20008000016 */
[----:B------:R-:W-:Y:S01]  /*0830*/  UMOV UR10, 0x2d1b5154 ;  /* 0x2d1b5154000a7882 */ /* 0x000fe20000000000 */
[----:B------:R-:W-:-:S06]  /*0840*/  UMOV UR11, 0x3f3c71c7 ;  /* 0x3f3c71c7000b7882 */ /* 0x000fcc0000000000 */
[----:B------:R-:W-:Y:S01]  /*0850*/  DFMA R24, R14, R22, UR10 ;  /* 0x0000000a0e187e2b */ /* 0x000fe20008000016 */
[----:B------:R-:W-:Y:S01]  /*0860*/  UMOV UR10, 0x923be72d ;  /* 0x923be72d000a7882 */ /* 0x000fe20000000000 */
[----:B------:R-:W-:Y:S01]  /*0870*/  UMOV UR11, 0x3f624924 ;  /* 0x3f624924000b7882 */ /* 0x000fe20000000000 */
[----:B------:R-:W-:-:S05]  /*0880*/  DADD R22, R18, -R12 ;  /* 0x0000000012167229 */ /* 0x000fca000000080c */
[----:B------:R-:W-:Y:S01]  /*0890*/  DFMA R24, R14, R24, UR10 ;  /* 0x0000000a0e187e2b */ /* 0x000fe20008000018 */
[----:B------:R-:W-:Y:S01]  /*08a0*/  UMOV UR10, 0x9999a3c4 ;  /* 0x9999a3c4000a7882 */ /* 0x000fe20000000000 */
[----:B------:R-:W-:Y:S01]  /*08b0*/  UMOV UR11, 0x3f899999 ;  /* 0x3f899999000b7882 */ /* 0x000fe20000000000 */
[----:B------:R-:W-:-:S05]  /*08c0*/  DADD R22, R22, R22 ;  /* 0x0000000016167229 */ /* 0x000fca0000000016 */
[----:B------:R-:W-:Y:S01]  /*08d0*/  DFMA R24, R14, R24, UR10 ;  /* 0x0000000a0e187e2b */ /* 0x000fe20008000018 */
[----:B------:R-:W-:Y:S01]  /*08e0*/  UMOV UR10, 0x55555554 ;  /* 0x55555554000a7882 */ /* 0x000fe20000000000 */
[----:B------:R-:W-:Y:S01]  /*08f0*/  UMOV UR11, 0x3fb55555 ;  /* 0x3fb55555000b7882 */ /* 0x000fe20000000000 */
[----:B------:R-:W-:Y:S02]  /*0900*/  DFMA R18, R18, -R12, R22 ;  /* 0x8000000c1212722b */ /* 0x000fe40000000016 */
[----:B------:R-:W-:-:S03]  /*0910*/  DFMA R22, R16, UR12, R12 ;  /* 0x0000000c10167c2b */ /* 0x000fc6000800000c */
[----:B------:R-:W-:Y:S01]  /*0920*/  DFMA R24, R14, R24, UR10 ;  /* 0x0000000a0e187e2b */ /* 0x000fe20008000018 */
[----:B------:R-:W-:Y:S01]  /*0930*/  UMOV UR10, 0xfefa39ef ;  /* 0xfefa39ef000a7882 */ /* 0x000fe20000000000 */
[----:B------:R-:W-:Y:S01]  /*0940*/  UMOV UR11, 0x3fe62e42 ;  /* 0x3fe62e42000b7882 */ /* 0x000fe20000000000 */
[----:B------:R-:W-:Y:S02]  /*0950*/  DMUL R18, R28, R18 ;  /* 0x000000121c127228 */ /* 0x000fe40000000000 */
[----:B------:R-:W-:Y:S01]  /*0960*/  DFMA R26, R16, -UR10, R22 ;  /* 0x8000000a101a7c2b */ /* 0x000fe20008000016 */
[----:B------:R-:W-:Y:S01]  /*0970*/  UMOV UR10, 0x3b39803f ;  /* 0x3b39803f000a7882 */ /* 0x000fe20000000000 */
[----:B------:R-:W-:Y:S01]  /*0980*/  UMOV UR11, 0x3c7abc9e ;  /* 0x3c7abc9e000b7882 */ /* 0x000fe20000000000 */
[----:B------:R-:W-:-:S05]  /*0990*/  DMUL R24, R14, R24 ;  /* 0x000000180e187228 */ /* 0x000fca0000000000 */
[----:B------:R-:W-:-:S03]  /*09a0*/  DADD R26, -R12, R26 ;  /* 0x000000000c1a7229 */ /* 0x000fc6000000011a */
[----:B------:R-:W-:-:S08]  /*09b0*/  DFMA R18, R12, R24, R18 ;  /* 0x000000180c12722b */ /* 0x000fd00000000012 */
[----:B------:R-:W-:-:S08]  /*09c0*/  DADD R18, R18, -R26 ;  /* 0x0000000012127229 */ /* 0x000fd0000000081a */
[----:B------:R-:W-:-:S08]  /*09d0*/  DFMA R18, R16, UR10, R18 ;  /* 0x0000000a10127c2b */ /* 0x000fd00008000012 */
[----:B------:R-:W-:Y:S01]  /*09e0*/  DADD R14, R22, R18 ;  /* 0x00000000160e7229 */ /* 0x000fe20000000012 */
[----:B------:R-:W-:Y:S10]  /*09f0*/  BRA `(.L_x_4) ;  /* 0x0000000000187947 */ /* 0x000ff40003800000 */
.L_x_3:
[----:B------:R-:W-:Y:S01]  /*0a00*/  IMAD.MOV.U32 R14, RZ, RZ, 0x0 ;  /* 0x00000000ff0e7424 */ /* 0x000fe200078e00ff */
[----:B------:R-:W-:Y:S01]  /*0a10*/  LOP3.LUT P0, RZ, R13, 0x7fffffff, RZ, 0xc0, !PT ;  /* 0x7fffffff0dff7812 */ /* 0x000fe2000780c0ff */
[----:B------:R-:W-:-:S06]  /*0a20*/  IMAD.MOV.U32 R15, RZ, RZ, 0x7ff00000 ;  /* 0x7ff00000ff0f7424 */ /* 0x000fcc00078e00ff */
[----:B------:R-:W-:-:S10]  /*0a30*/  DFMA R14, R12, R14, +INF ;  /* 0x7ff000000c0e742b */ /* 0x000fd4000000000e */
[----:B------:R-:W-:Y:S02]  /*0a40*/  FSEL R14, R14, RZ, P0 ;  /* 0x000000ff0e0e7208 */ /* 0x000fe40000000000 */
[----:B------:R-:W-:-:S07]  /*0a50*/  FSEL R15, R15, -QNAN , P0 ;  /* 0xfff000000f0f7808 */ /* 0x000fce0000000000 */
.L_x_4:
[----:B------:R-:W-:Y:S05]  /*0a60*/  BSYNC.RECONVERGENT B0 ;  /* 0x0000000000007941 */ /* 0x000fea0003800200 */
.L_x_2:
[----:B------:R-:W-:Y:S01]  /*0a70*/  DMUL R12, RZ, R20 ;  /* 0x00000014ff0c7228 */ /* 0x000fe20000000000 */
[----:B------:R-:W-:Y:S01]  /*0a80*/  IMAD.SHL.U32 R6, R21, 0x2, RZ ;  /* 0x0000000215067824 */ /* 0x000fe200078e00ff */
[----:B------:R-:W-:Y:S01]  /*0a90*/  UMOV UR10, 0x33145c07 ;  /* 0x33145c07000a7882 */ /* 0x000fe20000000000 */
[----:B------:R-:W-:Y:S01]  /*0aa0*/  UMOV UR11, 0x3ca1a626 ;  /* 0x3ca1a626000b7882 */ /* 0x000fe20000000000 */
[----:B------:R-:W-:Y:S01]  /*0ab0*/  IMAD.MOV.U32 R18, RZ, RZ, -0x3e107ad8 ;  /* 0xc1ef8528ff127424 */ /* 0x000fe200078e00ff */
[----:B------:R-:W-:Y:S01]  /*0ac0*/  UMOV UR12, 0xf9785eba ;  /* 0xf9785eba000c7882 */ /* 0x000fe20000000000 */
[----:B------:R-:W-:Y:S01]  /*0ad0*/  ISETP.GT.U32.AND P0, PT, R6, -0x79800000, PT ;  /* 0x868000000600780c */ /* 0x000fe20003f04070 */
[----:B------:R-:W-:Y:S01]  /*0ae0*/  IMAD.MOV.U32 R19, RZ, RZ, 0x3e21eea7 ;  /* 0x3e21eea7ff137424 */ /* 0x000fe200078e00ff */
[----:B------:R-:W-:Y:S01]  /*0af0*/  UMOV UR13, 0x3de5db65 ;  /* 0x3de5db65000d7882 */ /* 0x000fe20000000000 */
[----:B------:R-:W-:Y:S01]  /*0b00*/  IMAD.MOV.U32 R28, RZ, RZ, 0x2cb0d246 ;  /* 0x2cb0d246ff1c7424 */ /* 0x000fe200078e00ff */
[----:B------:R-:W-:Y:S01]  /*0b10*/  FSEL R13, R13, R21, P0 ;  /* 0x000000150d0d7208 */ /* 0x000fe20000000000 */
[----:B------:R-:W-:Y:S01]  /*0b20*/  IMAD.MOV.U32 R29, RZ, RZ, 0x3e5ae5f1 ;  /* 0x3e5ae5f1ff1d7424 */ /* 0x000fe200078e00ff */
[----:B------:R-:W-:Y:S01]  /*0b30*/  FSEL R20, R12, R20, P0 ;  /* 0x000000140c147208 */ /* 0x000fe20000000000 */
[----:B------:R-:W-:Y:S01]  /*0b40*/  DMUL R14, R14, -2 ;  /* 0xc00000000e0e7828 */ /* 0x000fe20000000000 */
[----:B------:R-:W-:Y:S01]  /*0b50*/  IMAD.MOV.U32 R30, RZ, RZ, 0x0 ;  /* 0x00000000ff1e7424 */ /* 0x000fe200078e00ff */
[----:B------:R-:W-:Y:S01]  /*0b60*/  BSSY.RECONVERGENT B0, `(.L_x_5) ;  /* 0x0000049000007945 */ /* 0x000fe20003800200 */
[----:B------:R-:W-:-:S02]  /*0b70*/  VIADD R21, R13, 0x100000 ;  /* 0x001000000d157836 */ /* 0x000fc40000000000 */
[----:B------:R-:W-:Y:S02]  /*0b80*/  IMAD.MOV.U32 R12, RZ, RZ, R20 ;  /* 0x000000ffff0c7224 */ /* 0x000fe400078e0014 */
[----:B------:R-:W0:Y:S01]  /*0b90*/  FRND.F64 R16, R20 ;  /* 0x0000001400107313 */ /* 0x000e220000301800 */
[----:B------:R-:W-:-:S07]  /*0ba0*/  IMAD.MOV.U32 R31, RZ, RZ, 0x3fd80000 ;  /* 0x3fd80000ff1f7424 */ /* 0x000fce00078e00ff */
[----:B------:R-:W1:Y:S01]  /*0bb0*/  F2I.S64.F64 R20, R20 ;  /* 0x0000001400147311 */ /* 0x000e620000301900 */
[----:B0-----:R-:W-:-:S08]  /*0bc0*/  DFMA R16, R16, -0.5, R12 ;  /* 0xbfe000001010782b */ /* 0x001fd0000000000c */
[C---:B------:R-:W-:Y:S01]  /*0bd0*/  DMUL R22, R16.reuse, UR10 ;  /* 0x0000000a10167c28 */ /* 0x040fe20008000000 */
[----:B------:R-:W-:Y:S01]  /*0be0*/  UMOV UR10, 0x54442d18 ;  /* 0x54442d18000a7882 */ /* 0x000fe20000000000 */
[----:B------:R-:W-:Y:S01]  /*0bf0*/  UMOV UR11, 0x400921fb ;  /* 0x400921fb000b7882 */ /* 0x000fe20000000000 */
[C---:B-1----:R-:W-:Y:S02]  /*0c00*/  LOP3.LUT R6, R20.reuse, 0x1, RZ, 0xc0, !PT ;  /* 0x0000000114067812 */ /* 0x042fe400078ec0ff */
[----:B------:R-:W-:Y:S02]  /*0c10*/  LOP3.LUT P1, RZ, R20, 0x2, RZ, 0xc0, !PT ;  /* 0x0000000214ff7812 */ /* 0x000fe4000782c0ff */
[----:B------:R-:W-:Y:S01]  /*0c20*/  ISETP.NE.U32.AND P0, PT, R6, 0x1, PT ;  /* 0x000000010600780c */ /* 0x000fe20003f05070 */
[----:B------:R-:W-:Y:S01]  /*0c30*/  DFMA R22, R16, UR10, R22 ;  /* 0x0000000a10167c2b */ /* 0x000fe20008000016 */
[----:B------:R-:W-:Y:S01]  /*0c40*/  UMOV UR10, 0x20fd8164 ;  /* 0x20fd8164000a7882 */ /* 0x000fe20000000000 */
[----:B------:R-:W-:Y:S01]  /*0c50*/  UMOV UR11, 0x3da8ff83 ;  /* 0x3da8ff83000b7882 */ /* 0x000fe20000000000 */
[----:B------:R-:W0:Y:S01]  /*0c60*/  MUFU.RSQ64H R17, R15 ;  /* 0x0000000f00117308 */ /* 0x000e220000001c00 */
[----:B------:R-:W-:Y:S01]  /*0c70*/  VIADD R16, R15, 0xfcb00000 ;  /* 0xfcb000000f107836 */ /* 0x000fe20000000000 */
[----:B------:R-:W-:-:S03]  /*0c80*/  ISETP.NE.U32.AND.EX P0, PT, RZ, RZ, PT, P0 ;  /* 0x000000ffff00720c */ /* 0x000fc60003f05100 */
[----:B------:R-:W-:-:S08]  /*0c90*/  DMUL R24, R22, R22 ;  /* 0x0000001616187228 */ /* 0x000fd00000000000 */
[C---:B------:R-:W-:Y:S01]  /*0ca0*/  DFMA R18, R24.reuse, -UR10, R18 ;  /* 0x8000000a18127c2b */ /* 0x040fe20008000012 */
[----:B------:R-:W-:Y:S01]  /*0cb0*/  UMOV UR10, 0x8e06e6d9 ;  /* 0x8e06e6d9000a7882 */ /* 0x000fe20000000000 */
[----:B------:R-:W-:Y:S01]  /*0cc0*/  DFMA R28, R24, UR12, -R28 ;  /* 0x0000000c181c7c2b */ /* 0x000fe2000800081c */
[----:B------:R-:W-:Y:S01]  /*0cd0*/  UMOV UR11, 0x3e927e4f ;  /* 0x3e927e4f000b7882 */ /* 0x000fe20000000000 */
[----:B------:R-:W-:Y:S01]  /*0ce0*/  UMOV UR12, 0x19db62a1 ;  /* 0x19db62a1000c7882 */ /* 0x000fe20000000000 */
[----:B------:R-:W-:Y:S01]  /*0cf0*/  UMOV UR13, 0x3f2a01a0 ;  /* 0x3f2a01a0000d7882 */ /* 0x000fe20000000000 */
[----:B0-----:R-:W-:Y:S02]  /*0d00*/  DMUL R26, R16, R16 ;  /* 0x00000010101a7228 */ /* 0x001fe40000000000 */
[----:B------:R-:W-:Y:S01]  /*0d10*/  DFMA R18, R24, R18, -UR10 ;  /* 0x8000000a18127e2b */ /* 0x000fe20008000012 */
[----:B------:R-:W-:Y:S01]  /*0d20*/  UMOV UR10, 0x69ace392 ;  /* 0x69ace392000a7882 */ /* 0x000fe20000000000 */
[----:B------:R-:W-:-:S02]  /*0d30*/  UMOV UR11, 0x3ec71de3 ;  /* 0x3ec71de3000b7882 */ /* 0x000fc40000000000 */
[----:B------:R-:W-:Y:S01]  /*0d40*/  DFMA R28, R24, R28, UR10 ;  /* 0x0000000a181c7e2b */ /* 0x000fe2000800001c */
[----:B------:R-:W-:Y:S01]  /*0d50*/  UMOV UR10, 0x19ddbce9 ;  /* 0x19ddbce9000a7882 */ /* 0x000fe20000000000 */
[----:B------:R-:W-:Y:S01]  /*0d60*/  UMOV UR11, 0x3efa01a0 ;  /* 0x3efa01a0000b7882 */ /* 0x000fe20000000000 */
[----:B------:R-:W-:Y:S02]  /*0d70*/  DFMA R26, R14, -R26, 1 ;  /* 0x3ff000000e1a742b */ /* 0x000fe4000000081a */
[C---:B------:R-:W-:Y:S01]  /*0d80*/  DFMA R18, R24.reuse, R18, UR10 ;  /* 0x0000000a18127e2b */ /* 0x040fe20008000012 */
[----:B------:R-:W-:Y:S01]  /*0d90*/  UMOV UR10, 0x16c15d47 ;  /* 0x16c15d47000a7882 */ /* 0x000fe20000000000 */
[----:B------:R-:W-:Y:S01]  /*0da0*/  UMOV UR11, 0x3f56c16c ;  /* 0x3f56c16c000b7882 */ /* 0x000fe20000000000 */
[----:B------:R-:W-:Y:S01]  /*0db0*/  DFMA R28, R24, R28, -UR12 ;  /* 0x8000000c181c7e2b */ /* 0x000fe2000800001c */
[----:B------:R-:W-:Y:S01]  /*0dc0*/  UMOV UR12, 0x11110818 ;  /* 0x11110818000c7882 */ /* 0x000fe20000000000 */
[----:B------:R-:W-:Y:S01]  /*0dd0*/  UMOV UR13, 0x3f811111 ;  /* 0x3f811111000d7882 */ /* 0x000fe20000000000 */
[----:B------:R-:W-:-:S02]  /*0de0*/  DFMA R30, R26, R30, 0.5 ;  /* 0x3fe000001a1e742b */ /* 0x000fc4000000001e */
[C---:B------:R-:W-:Y:S01]  /*0df0*/  DFMA R18, R24.reuse, R18, -UR10 ;  /* 0x8000000a18127e2b */ /* 0x040fe20008000012 */
[----:B------:R-:W-:Y:S01]  /*0e00*/  UMOV UR10, 0x55555551 ;  /* 0x55555551000a7882 */ /* 0x000fe20000000000 */
[----:B------:R-:W-:Y:S01]  /*0e10*/  UMOV UR11, 0x3fa55555 ;  /* 0x3fa55555000b7882 */ /* 0x000fe20000000000 */
[----:B------:R-:W-:Y:S01]  /*0e20*/  DFMA R28, R24, R28, UR12 ;  /* 0x0000000c181c7e2b */ /* 0x000fe2000800001c */
[----:B------:R-:W-:Y:S01]  /*0e30*/  UMOV UR12, 0x55555554 ;  /* 0x55555554000c7882 */ /* 0x000fe20000000000 */
[----:B------:R-:W-:Y:S01]  /*0e40*/  UMOV UR13, 0x3fc55555 ;  /* 0x3fc55555000d7882 */ /* 0x000fe20000000000 */
[----:B------:R-:W-:Y:S02]  /*0e50*/  DMUL R26, R16, R26 ;  /* 0x0000001a101a7228 */ /* 0x000fe40000000000 */
[----:B------:R-:W-:-:S03]  /*0e60*/  DFMA R18, R24, R18, UR10 ;  /* 0x0000000a18127e2b */ /* 0x000fc60008000012 */
[----:B------:R-:W-:-:S03]  /*0e70*/  DFMA R28, R24, R28, -UR12 ;  /* 0x8000000c181c7e2b */ /* 0x000fc6000800001c */
[----:B------:R-:W-:Y:S02]  /*0e80*/  DFMA R26, R30, R26, R16 ;  /* 0x0000001a1e1a722b */ /* 0x000fe40000000010 */
[----:B------:R-:W-:-:S03]  /*0e90*/  DFMA R18, R24, R18, -0.5 ;  /* 0xbfe000001812742b */ /* 0x000fc60000000012 */
[----:B------:R-:W-:-:S05]  /*0ea0*/  DFMA R36, R24, R28, RZ ;  /* 0x0000001c1824722b */ /* 0x000fca00000000ff */
[----:B------:R-:W-:Y:S02]  /*0eb0*/  DFMA R28, R24, R18, 1 ;  /* 0x3ff00000181c742b */ /* 0x000fe40000000012 */
[----:B------:R-:W-:Y:S02]  /*0ec0*/  DMUL R24, R14, R26 ;  /* 0x0000001a0e187228 */ /* 0x000fe40000000000 */
[----:B------:R-:W-:Y:S01]  /*0ed0*/  DFMA R36, R22, R36, R22 ;  /* 0x000000241624722b */ /* 0x000fe20000000016 */
[----:B------:R-:W-:Y:S02]  /*0ee0*/  VIADD R23, R27, 0xfff00000 ;  /* 0xfff000001b177836 */ /* 0x000fe40000000000 */
[----:B------:R-:W-:-:S03]  /*0ef0*/  IMAD.MOV.U32 R22, RZ, RZ, R26 ;  /* 0x000000ffff167224 */ /* 0x000fc600078e001a */
[----:B------:R-:W-:-:S04]  /*0f00*/  DFMA R18, R24, -R24, R14 ;  /* 0x800000181812722b */ /* 0x000fc8000000000e */
[----:B------:R-:W-:Y:S02]  /*0f10*/  LOP3.LUT R21, R37, 0x80000000, RZ, 0x3c, !PT ;  /* 0x8000000025157812 */ /* 0x000fe400078e3cff */
[----:B------:R-:W-:Y:S02]  /*0f20*/  FSEL R30, R28, R36, !P0 ;  /* 0x000000241c1e7208 */ /* 0x000fe40004000000 */
[----:B------:R-:W-:Y:S02]  /*0f30*/  FSEL R31, R29, R37, !P0 ;  /* 0x000000251d1f7208 */ /* 0x000fe40004000000 */
[----:B------:R-:W-:Y:S02]  /*0f40*/  FSEL R28, R36, R28, !P0 ;  /* 0x0000001c241c7208 */ /* 0x000fe40004000000 */
[----:B------:R-:W-:Y:S01]  /*0f50*/  FSEL R29, R21, R29, !P0 ;  /* 0x0000001d151d7208 */ /* 0x000fe20004000000 */
[----:B------:R-:W-:Y:S01]  /*0f60*/  DFMA R20, R18, R22, R24 ;  /* 0x000000161214722b */ /* 0x000fe20000000018 */
[----:B------:R-:W-:-:S02]  /*0f70*/  ISETP.GE.U32.AND P0, PT, R16, 0x7ca00000, PT ;  /* 0x7ca000001000780c */ /* 0x000fc40003f06070 */
[----:B------:R-:W-:Y:S02]  /*0f80*/  @P1 LOP3.LUT R6, R29, 0x80000000, RZ, 0x3c, !PT ;  /* 0x800000001d061812 */ /* 0x000fe400078e3cff */
[----:B------:R-:W-:-:S03]  /*0f90*/  @P1 LOP3.LUT R37, R31, 0x80000000, RZ, 0x3c, !PT ;  /* 0x800000001f251812 */ /* 0x000fc600078e3cff */
[----:B------:R-:W-:Y:S01]  /*0fa0*/  @P1 IMAD.MOV.U32 R29, RZ, RZ, R6 ;  /* 0x000000ffff1d1224 */ /* 0x000fe200078e0006 */
[----:B------:R-:W-:-:S05]  /*0fb0*/  @P1 MOV R31, R37 ;  /* 0x00000025001f1202 */ /* 0x000fca0000000f00 */
[----:B------:R-:W-:Y:S05]  /*0fc0*/  @!P0 BRA `(.L_x_6) ;  /* 0x0000000000088947 */ /* 0x000fea0003800000 */
[----:B------:R-:W-:-:S07]  /*0fd0*/  MOV R6, 0xff0 ;  /* 0x00000ff000067802 */ /* 0x000fce0000000f00 */
[----:B------:R-:W-:Y:S05]  /*0fe0*/  CALL.REL.NOINC `($__internal_0_$__cuda_sm20_dsqrt_rn_f64_mediumpath_v1) ;  /* 0x0000000400407944 */ /* 0x000fea0003c00000 */
.L_x_6:
[----:B------:R-:W-:Y:S05]  /*0ff0*/  BSYNC.RECONVERGENT B0 ;  /* 0x0000000000007941 */ /* 0x000fea0003800200 */
.L_x_5:
[----:B------:R-:W0:Y:S01]  /*1000*/  FRND.F64.TRUNC R14, R12 ;  /* 0x0000000c000e7313 */ /* 0x000e22000030d800 */
[----:B------:R-:W-:Y:S01]  /*1010*/  DMUL R16, RZ, R12 ;  /* 0x0000000cff107228 */ /* 0x000fe20000000000 */
[----:B------:R-:W-:Y:S01]  /*1020*/  UMOV UR4, 0x1 ;  /* 0x0000000100047882 */ /* 0x000fe20000000000 */
[----:B0-----:R-:W-:Y:S02]  /*1030*/  DSETP.NEU.AND P0, PT, R12, R14, PT ;  /* 0x0000000e0c00722a */ /* 0x001fe40003f0d000 */
[----:B------:R-:W-:-:S06]  /*1040*/  DADD R14, RZ, R28 ;  /* 0x00000000ff0e7229 */ /* 0x000fcc000000001c */
[----:B------:R-:W-:Y:S02]  /*1050*/  FSEL R16, R16, R30, !P0 ;  /* 0x0000001e10107208 */ /* 0x000fe40004000000 */
[----:B------:R-:W-:Y:S01]  /*1060*/  FSEL R17, R17, R31, !P0 ;  /* 0x0000001f11117208 */ /* 0x000fe20004000000 */
[----:B------:R-:W-:-:S05]  /*1070*/  DMUL R14, R14, R20 ;  /* 0x000000140e0e7228 */ /* 0x000fca0000000000 */
[----:B------:R-:W-:Y:S01]  /*1080*/  DMUL R20, R20, R16 ;  /* 0x0000001014147228 */ /* 0x000fe20000000000 */
[----:B------:R-:W-:Y:S02]  /*1090*/  IMAD.MOV.U32 R17, RZ, RZ, R4 ;  /* 0x000000ffff117224 */ /* 0x000fe400078e0004 */
[----:B------:R-:W-:Y:S02]  /*10a0*/  IMAD.MOV.U32 R16, RZ, RZ, R7 ;  /* 0x000000ffff107224 */ /* 0x000fe400078e0007 */
[----:B------:R-:W-:-:S07]  /*10b0*/  IMAD.MOV.U32 R4, RZ, RZ, R35 ;  /* 0x000000ffff047224 */ /* 0x000fce00078e0023 */
.L_x_1:
[----:B------:R-:W-:Y:S01]  /*10c0*/  DFMA R6, R20, UR8, R10 ;  /* 0x0000000814067c2b */ /* 0x000fe2000800000a */
[----:B------:R-:W-:Y:S01]  /*10d0*/  IMAD.MOV.U32 R12, RZ, RZ, 0x652b82fe ;  /* 0x652b82feff0c7424 */ /* 0x000fe200078e00ff */
[----:B------:R-:W-:Y:S01]  /*10e0*/  UMOV UR10, 0xfefa39ef ;  /* 0xfefa39ef000a7882 */ /* 0x000fe20000000000 */
[----:B------:R-:W-:Y:S01]  /*10f0*/  IMAD.MOV.U32 R13, RZ, RZ, 0x3ff71547 ;  /* 0x3ff71547ff0d7424 */ /* 0x000fe200078e00ff */
[----:B------:R-:W-:Y:S01]  /*1100*/  UMOV UR11, 0x3fe62e42 ;  /* 0x3fe62e42000b7882 */ /* 0x000fe20000000000 */
[----:B------:R-:W-:Y:S04]  /*1110*/  BSSY.RECONVERGENT B0, `(.L_x_7) ;  /* 0x0000036000007945 */ /* 0x000fe80003800200 */
[----:B------:R-:W-:Y:S01]  /*1120*/  DFMA R12, R6, R12, 6.75539944105574400000e+15 ;  /* 0x43380000060c742b */ /* 0x000fe2000000000c */
[----:B------:R-:W-:-:S07]  /*1130*/  FSETP.GEU.AND P0, PT, |R7|, 4.1917929649353027344, PT ;  /* 0x4086232b0700780b */ /* 0x000fce0003f0e200 */
[----:B------:R-:W-:-:S08]  /*1140*/  DADD R18, R12, -6.75539944105574400000e+15 ;  /* 0xc33800000c127429 */ /* 0x000fd00000000000 */
[----:B------:R-:W-:Y:S01]  /*1150*/  DFMA R20, R18, -UR10, R6 ;  /* 0x8000000a12147c2b */ /* 0x000fe20008000006 */
[----:B------:R-:W-:Y:S01]  /*1160*/  UMOV UR10, 0x3b39803f ;  /* 0x3b39803f000a7882 */ /* 0x000fe20000000000 */
[----:B------:R-:W-:-:S06]  /*1170*/  UMOV UR11, 0x3c7abc9e ;  /* 0x3c7abc9e000b7882 */ /* 0x000fcc0000000000 */
[----:B------:R-:W-:Y:S01]  /*1180*/  DFMA R18, R18, -UR10, R20 ;  /* 0x8000000a12127c2b */ /* 0x000fe20008000014 */
[----:B------:R-:W-:Y:S01]  /*1190*/  UMOV UR10, 0x69ce2bdf ;  /* 0x69ce2bdf000a7882 */ /* 0x000fe20000000000 */
[----:B------:R-:W-:Y:S01]  /*11a0*/  IMAD.MOV.U32 R20, RZ, RZ, -0x35dec16 ;  /* 0xfca213eaff147424 */ /* 0x000fe200078e00ff */
[----:B------:R-:W-:Y:S01]  /*11b0*/  UMOV UR11, 0x3e5ade15 ;  /* 0x3e5ade15000b7882 */ /* 0x000fe20000000000 */
[----:B------:R-:W-:-:S06]  /*11c0*/  IMAD.MOV.U32 R21, RZ, RZ, 0x3e928af3 ;  /* 0x3e928af3ff157424 */ /* 0x000fcc00078e00ff */
        /* <DEDUP_REMOVED lines=24> */
[----:B------:R-:W-:-:S08]  /*1350*/  DFMA R20, R18, R20, UR10 ;  /* 0x0000000a12147e2b */ /* 0x000fd00008000014 */
[----:B------:R-:W-:-:S08]  /*1360*/  DFMA R20, R18, R20, 1 ;  /* 0x3ff000001214742b */ /* 0x000fd00000000014 */
[----:B------:R-:W-:-:S10]  /*1370*/  DFMA R20, R18, R20, 1 ;  /* 0x3ff000001214742b */ /* 0x000fd40000000014 */
[----:B------:R-:W-:Y:S02]  /*1380*/  IMAD R19, R12, 0x100000, R21 ;  /* 0x001000000c137824 */ /* 0x000fe400078e0215 */
[----:B------:R-:W-:Y:S01]  /*1390*/  IMAD.MOV.U32 R18, RZ, RZ, R20 ;  /* 0x000000ffff127224 */ /* 0x000fe200078e0014 */
[----:B------:R-:W-:Y:S06]  /*13a0*/  @!P0 BRA `(.L_x_8) ;  /* 0x0000000000308947 */ /* 0x000fec0003800000 */
[----:B------:R-:W-:Y:S01]  /*13b0*/  FSETP.GEU.AND P1, PT, |R7|, 4.2275390625, PT ;  /* 0x408748000700780b */ /* 0x000fe20003f2e200 */
[C---:B------:R-:W-:Y:S02]  /*13c0*/  DADD R18, R6.reuse, +INF ;  /* 0x7ff0000006127429 */ /* 0x040fe40000000000 */
[----:B------:R-:W-:-:S08]  /*13d0*/  DSETP.GEU.AND P0, PT, R6, RZ, PT ;  /* 0x000000ff0600722a */ /* 0x000fd00003f0e000 */
[----:B------:R-:W-:Y:S02]  /*13e0*/  FSEL R18, R18, RZ, P0 ;  /* 0x000000ff12127208 */ /* 0x000fe40000000000 */
[----:B------:R-:W-:Y:S02]  /*13f0*/  @!P1 LEA.HI R13, R12, R12, RZ, 0x1 ;  /* 0x0000000c0c0d9211 */ /* 0x000fe400078f08ff */
[----:B------:R-:W-:Y:S02]  /*1400*/  FSEL R19, R19, RZ, P0 ;  /* 0x000000ff13137208 */ /* 0x000fe40000000000 */
[----:B------:R-:W-:-:S05]  /*1410*/  @!P1 SHF.R.S32.HI R13, RZ, 0x1, R13 ;  /* 0x00000001ff0d9819 */ /* 0x000fca000001140d */
[----:B------:R-:W-:Y:S02]  /*1420*/  @!P1 IMAD.IADD R6, R12, 0x1, -R13 ;  /* 0x000000010c069824 */ /* 0x000fe400078e0a0d */
[----:B------:R-:W-:-:S03]  /*1430*/  @!P1 IMAD R21, R13, 0x100000, R21 ;  /* 0x001000000d159824 */ /* 0x000fc600078e0215 */
[----:B------:R-:W-:Y:S01]  /*1440*/  @!P1 LEA R7, R6, 0x3ff00000, 0x14 ;  /* 0x3ff0000006079811 */ /* 0x000fe200078ea0ff */
[----:B------:R-:W-:-:S06]  /*1450*/  @!P1 IMAD.MOV.U32 R6, RZ, RZ, RZ ;  /* 0x000000ffff069224 */ /* 0x000fcc00078e00ff */
[----:B------:R-:W-:-:S11]  /*1460*/  @!P1 DMUL R18, R20, R6 ;  /* 0x0000000614129228 */ /* 0x000fd60000000000 */
.L_x_8:
[----:B------:R-:W-:Y:S05]  /*1470*/  BSYNC.RECONVERGENT B0 ;  /* 0x0000000000007941 */ /* 0x000fea0003800200 */
.L_x_7:
[----:B------:R-:W-:Y:S01]  /*1480*/  DMUL R8, R18, R8 ;  /* 0x0000000812087228 */ /* 0x000fe20000000000 */
[----:B------:R-:W-:Y:S10]  /*1490*/  BRA.U UP1, `(.L_x_9) ;  /* 0xffffffed016c7547 */ /* 0x000ff4000b83ffff */
.L_x_0:
[----:B------:R-:W0:Y:S02]  /*14a0*/  LDCU.64 UR10, c[0x0][0x380] ;  /* 0x00007000ff0a77ac */ /* 0x000e240008000a00 */
[----:B0-----:R-:W-:-:S04]  /*14b0*/  LEA R2, P0, R0, UR10, 0x3 ;  /* 0x0000000a00027c11 */ /* 0x001fc8000f8018ff */
[----:B------:R-:W-:-:S05]  /*14c0*/  LEA.HI.X R3, R0, UR11, R3, 0x3, P0 ;  /* 0x0000000b00037c11 */ /* 0x000fca00080f1c03 */
[----:B------:R-:W-:Y:S01]  /*14d0*/  STG.E.64 desc[UR6][R2.64], R8 ;  /* 0x0000000802007986 */ /* 0x000fe2000c101b06 */
[----:B------:R-:W-:Y:S05]  /*14e0*/  EXIT ;  /* 0x000000000000794d */ /* 0x000fea0003800000 */
        .weak           $__internal_0_$__cuda_sm20_dsqrt_rn_f64_mediumpath_v1
        .type           $__internal_0_$__cuda_sm20_dsqrt_rn_f64_mediumpath_v1,@function
        .size           $__internal_0_$__cuda_sm20_dsqrt_rn_f64_mediumpath_v1,(.L_x_15 - $__internal_0_$__cuda_sm20_dsqrt_rn_f64_mediumpath_v1)
$__internal_0_$__cuda_sm20_dsqrt_rn_f64_mediumpath_v1:
[----:B------:R-:W-:Y:S01]  /*14f0*/  ISETP.GE.U32.AND P0, PT, R16, -0x3400000, PT ;  /* 0xfcc000001000780c */ /* 0x000fe20003f06070 */
[----:B------:R-:W-:Y:S01]  /*1500*/  BSSY.RECONVERGENT B1, `(.L_x_10) ;  /* 0x0000024000017945 */ /* 0x000fe20003800200 */
[----:B------:R-:W-:-:S11]  /*1510*/  MOV R22, R26 ;  /* 0x0000001a00167202 */ /* 0x000fd60000000f00 */
[----:B------:R-:W-:Y:S05]  /*1520*/  @!P0 BRA `(.L_x_11) ;  /* 0x0000000000208947 */ /* 0x000fea0003800000 */
[----:B------:R-:W-:-:S10]  /*1530*/  DFMA.RM R18, R18, R22, R24 ;  /* 0x000000161212722b */ /* 0x000fd40000004018 */
[----:B------:R-:W-:-:S05]  /*1540*/  IADD3 R16, P0, PT, R18, 0x1, RZ ;  /* 0x0000000112107810 */ /* 0x000fca0007f1e0ff */
[----:B------:R-:W-:-:S06]  /*1550*/  IMAD.X R17, RZ, RZ, R19, P0 ;  /* 0x000000ffff117224 */ /* 0x000fcc00000e0613 */
[----:B------:R-:W-:-:S08]  /*1560*/  DFMA.RP R14, -R18, R16, R14 ;  /* 0x00000010120e722b */ /* 0x000fd0000000810e */
[----:B------:R-:W-:-:S06]  /*1570*/  DSETP.GT.AND P0, PT, R14, RZ, PT ;  /* 0x000000ff0e00722a */ /* 0x000fcc0003f04000 */
[----:B------:R-:W-:Y:S02]  /*1580*/  FSEL R16, R16, R18, P0 ;  /* 0x0000001210107208 */ /* 0x000fe40000000000 */
[----:B------:R-:W-:Y:S01]  /*1590*/  FSEL R17, R17, R19, P0 ;  /* 0x0000001311117208 */ /* 0x000fe20000000000 */
[----:B------:R-:W-:Y:S06]  /*15a0*/  BRA `(.L_x_12) ;  /* 0x0000000000647947 */ /* 0x000fec0003800000 */
.L_x_11:
[----:B------:R-:W-:-:S14]  /*15b0*/  DSETP.NE.AND P0, PT, R14, RZ, PT ;  /* 0x000000ff0e00722a */ /* 0x000fdc0003f05000 */
[----:B------:R-:W-:Y:S05]  /*15c0*/  @!P0 BRA `(.L_x_13) ;  /* 0x0000000000588947 */ /* 0x000fea0003800000 */
[----:B------:R-:W-:-:S13]  /*15d0*/  ISETP.GE.AND P0, PT, R15, RZ, PT ;  /* 0x000000ff0f00720c */ /* 0x000fda0003f06270 */
[----:B------:R-:W-:Y:S02]  /*15e0*/  @!P0 IMAD.MOV.U32 R16, RZ, RZ, 0x0 ;  /* 0x00000000ff108424 */ /* 0x000fe400078e00ff */
[----:B------:R-:W-:Y:S01]  /*15f0*/  @!P0 IMAD.MOV.U32 R17, RZ, RZ, -0x80000 ;  /* 0xfff80000ff118424 */ /* 0x000fe200078e00ff */
[----:B------:R-:W-:Y:S06]  /*1600*/  @!P0 BRA `(.L_x_12) ;  /* 0x00000000004c8947 */ /* 0x000fec0003800000 */
[----:B------:R-:W-:-:S13]  /*1610*/  ISETP.GT.AND P0, PT, R15, 0x7fefffff, PT ;  /* 0x7fefffff0f00780c */ /* 0x000fda0003f04270 */
[----:B------:R-:W-:Y:S05]  /*1620*/  @P0 BRA `(.L_x_13) ;  /* 0x0000000000400947 */ /* 0x000fea0003800000 */
[----:B------:R-:W-:Y:S01]  /*1630*/  DMUL R14, R14, 8.11296384146066816958e+31 ;  /* 0x469000000e0e7828 */ /* 0x000fe20000000000 */
[----:B------:R-:W-:Y:S02]  /*1640*/  IMAD.MOV.U32 R16, RZ, RZ, RZ ;  /* 0x000000ffff107224 */ /* 0x000fe400078e00ff */
[----:B------:R-:W-:Y:S02]  /*1650*/  IMAD.MOV.U32 R18, RZ, RZ, 0x0 ;  /* 0x00000000ff127424 */ /* 0x000fe400078e00ff */
[----:B------:R-:W-:Y:S01]  /*1660*/  IMAD.MOV.U32 R19, RZ, RZ, 0x3fd80000 ;  /* 0x3fd80000ff137424 */ /* 0x000fe200078e00ff */
[----:B------:R-:W0:Y:S02]  /*1670*/  MUFU.RSQ64H R17, R15 ;  /* 0x0000000f00117308 */ /* 0x000e240000001c00 */
[----:B0-----:R-:W-:-:S08]  /*1680*/  DMUL R20, R16, R16 ;  /* 0x0000001010147228 */ /* 0x001fd00000000000 */
[----:B------:R-:W-:-:S08]  /*1690*/  DFMA R20, R14, -R20, 1 ;  /* 0x3ff000000e14742b */ /* 0x000fd00000000814 */
[----:B------:R-:W-:Y:S02]  /*16a0*/  DFMA R18, R20, R18, 0.5 ;  /* 0x3fe000001412742b */ /* 0x000fe40000000012 */
[----:B------:R-:W-:-:S08]  /*16b0*/  DMUL R20, R16, R20 ;  /* 0x0000001410147228 */ /* 0x000fd00000000000 */
[----:B------:R-:W-:-:S08]  /*16c0*/  DFMA R18, R18, R20, R16 ;  /* 0x000000141212722b */ /* 0x000fd00000000010 */
[----:B------:R-:W-:Y:S02]  /*16d0*/  DMUL R16, R14, R18 ;  /* 0x000000120e107228 */ /* 0x000fe40000000000 */
[----:B------:R-:W-:-:S06]  /*16e0*/  VIADD R19, R19, 0xfff00000 ;  /* 0xfff0000013137836 */ /* 0x000fcc0000000000 */
[----:B------:R-:W-:-:S08]  /*16f0*/  DFMA R20, R16, -R16, R14 ;  /* 0x800000101014722b */ /* 0x000fd0000000000e */
[----:B------:R-:W-:-:S10]  /*1700*/  DFMA R16, R18, R20, R16 ;  /* 0x000000141210722b */ /* 0x000fd40000000010 */
[----:B------:R-:W-:Y:S01]  /*1710*/  VIADD R17, R17, 0xfcb00000 ;  /* 0xfcb0000011117836 */ /* 0x000fe20000000000 */
[----:B------:R-:W-:Y:S06]  /*1720*/  BRA `(.L_x_12) ;  /* 0x0000000000047947 */ /* 0x000fec0003800000 */
.L_x_13:
[----:B------:R-:W-:-:S11]  /*1730*/  DADD R16, R14, R14 ;  /* 0x000000000e107229 */ /* 0x000fd6000000000e */
.L_x_12:
[----:B------:R-:W-:Y:S05]  /*1740*/  BSYNC.RECONVERGENT B1 ;  /* 0x0000000000017941 */ /* 0x000fea0003800200 */
.L_x_10:
[----:B------:R-:W-:Y:S02]  /*1750*/  IMAD.MOV.U32 R14, RZ, RZ, R6 ;  /* 0x000000ffff0e7224 */ /* 0x000fe400078e0006 */
[----:B------:R-:W-:Y:S02]  /*1760*/  IMAD.MOV.U32 R15, RZ, RZ, 0x0 ;  /* 0x00000000ff0f7424 */ /* 0x000fe400078e00ff */
[----:B------:R-:W-:Y:S02]  /*1770*/  IMAD.MOV.U32 R20, RZ, RZ, R16 ;  /* 0x000000ffff147224 */ /* 0x000fe400078e0010 */
[----:B------:R-:W-:Y:S01]  /*1780*/  IMAD.MOV.U32 R21, RZ, RZ, R17 ;  /* 0x000000ffff157224 */ /* 0x000fe200078e0011 */
[----:B------:R-:W-:Y:S06]  /*1790*/  RET.REL.NODEC R14 `(_Z16monteCarloKernelPddddiiy) ;  /* 0xffffffe80e187950 */ /* 0x000fec0003c3ffff */
.L_x_14:
[----:B------:R-:W-:-:S00]  /*17a0*/  BRA `(.L_x_14) ;  /* 0xfffffffc00fc7947 */ /* 0x000fc0000383ffff */
[----:B------:R-:W-:-:S00]  /*17b0*/  NOP ;  /* 0x0000000000007918 */ /* 0x000fc00000000000 */
        /* <DEDUP_REMOVED lines=12> */
.L_x_15:


//--------------------- .nv.global.init           --------------------------
	.section	.nv.global.init,"aw",@progbits
	.align	4
.nv.global.init:
	.type		mrg32k3aM1SubSeq,@object
	.size		mrg32k3aM1SubSeq,(mrg32k3aM2SubSeq - mrg32k3aM1SubSeq)
mrg32k3aM1SubSeq:
        /*0000*/ 	.byte	0x0b, 0xcc, 0xee, 0x04, 0x73, 0x29, 0x8b, 0x6f, 0xf6, 0x53, 0x03, 0xf6, 0x23, 0xf6, 0xea, 0xda
        /* <DEDUP_REMOVED lines=125> */
	.type		mrg32k3aM2SubSeq,@object
	.size		mrg32k3aM2SubSeq,(mrg32k3aM1 - mrg32k3aM2SubSeq)
mrg32k3aM2SubSeq:
        /* <DEDUP_REMOVED lines=126> */
	.type		mrg32k3aM1,@object
	.size		mrg32k3aM1,(mrg32k3aM1Seq - mrg32k3aM1)
mrg32k3aM1:
        /* <DEDUP_REMOVED lines=144> */
	.type		mrg32k3aM1Seq,@object
	.size		mrg32k3aM1Seq,(mrg32k3aM2 - mrg32k3aM1Seq)
mrg32k3aM1Seq:
        /* <DEDUP_REMOVED lines=144> */
	.type		mrg32k3aM2,@object
	.size		mrg32k3aM2,(mrg32k3aM2Seq - mrg32k3aM2)
mrg32k3aM2:
        /* <DEDUP_REMOVED lines=144> */
	.type		mrg32k3aM2Seq,@object
	.size		mrg32k3aM2Seq,(precalc_xorwow_matrix - mrg32k3aM2Seq)
mrg32k3aM2Seq:
        /* <DEDUP_REMOVED lines=144> */
	.type		precalc_xorwow_matrix,@object
	.size		precalc_xorwow_matrix,(precalc_xorwow_offset_matrix - precalc_xorwow_matrix)
precalc_xorwow_matrix:
        /* <DEDUP_REMOVED lines=6400> */
	.type		precalc_xorwow_offset_matrix,@object
	.size		precalc_xorwow_offset_matrix,(.L_1 - precalc_xorwow_offset_matrix)
precalc_xorwow_offset_matrix:
        /* <DEDUP_REMOVED lines=6400> */
.L_1:


//--------------------- .nv.shared.reserved.0     --------------------------
	.section	.nv.shared.reserved.0,"aw",@nobits
	.weak		__nv_reservedSMEM_offset_0_alias
	.size		__nv_reservedSMEM_offset_0_alias, 0, 64
	.other		__nv_reservedSMEM_offset_0_alias,@"STO_CUDA_RESERVED_SHARED STV_DEFAULT"
__nv_reservedSMEM_offset_0_alias:
	.zero		0
	.zero		64


//--------------------- .nv.constant0._Z16monteCarloKernelPddddiiy --------------------------
	.section	.nv.constant0._Z16monteCarloKernelPddddiiy,"a",@progbits
	.sectionflags	@""
	.align	4
.nv.constant0._Z16monteCarloKernelPddddiiy:
	.zero		944


//--------------------- SYMBOLS --------------------------

	.type		.nv.reservedSmem.offset0,@object
	.size		.nv.reservedSmem.offset0,0x4
